//
// Generated by NVIDIA NVVM Compiler
//
// Compiler Build ID: CL-36424714
// Cuda compilation tools, release 13.0, V13.0.88
// Based on NVVM 20.0.0
//

.version 9.0
.target sm_100
.address_size 64

	// .globl	_Z19swa_backward_kernelPK13__nv_bfloat16S1_S1_S1_PKfPfS4_S4_iiii
.extern .shared .align 16 .b8 smem[];

.visible .entry _Z19swa_backward_kernelPK13__nv_bfloat16S1_S1_S1_PKfPfS4_S4_iiii(
	.param .u64 .ptr .align 1 _Z19swa_backward_kernelPK13__nv_bfloat16S1_S1_S1_PKfPfS4_S4_iiii_param_0,
	.param .u64 .ptr .align 1 _Z19swa_backward_kernelPK13__nv_bfloat16S1_S1_S1_PKfPfS4_S4_iiii_param_1,
	.param .u64 .ptr .align 1 _Z19swa_backward_kernelPK13__nv_bfloat16S1_S1_S1_PKfPfS4_S4_iiii_param_2,
	.param .u64 .ptr .align 1 _Z19swa_backward_kernelPK13__nv_bfloat16S1_S1_S1_PKfPfS4_S4_iiii_param_3,
	.param .u64 .ptr .align 1 _Z19swa_backward_kernelPK13__nv_bfloat16S1_S1_S1_PKfPfS4_S4_iiii_param_4,
	.param .u64 .ptr .align 1 _Z19swa_backward_kernelPK13__nv_bfloat16S1_S1_S1_PKfPfS4_S4_iiii_param_5,
	.param .u64 .ptr .align 1 _Z19swa_backward_kernelPK13__nv_bfloat16S1_S1_S1_PKfPfS4_S4_iiii_param_6,
	.param .u64 .ptr .align 1 _Z19swa_backward_kernelPK13__nv_bfloat16S1_S1_S1_PKfPfS4_S4_iiii_param_7,
	.param .u32 _Z19swa_backward_kernelPK13__nv_bfloat16S1_S1_S1_PKfPfS4_S4_iiii_param_8,
	.param .u32 _Z19swa_backward_kernelPK13__nv_bfloat16S1_S1_S1_PKfPfS4_S4_iiii_param_9,
	.param .u32 _Z19swa_backward_kernelPK13__nv_bfloat16S1_S1_S1_PKfPfS4_S4_iiii_param_10,
	.param .u32 _Z19swa_backward_kernelPK13__nv_bfloat16S1_S1_S1_PKfPfS4_S4_iiii_param_11
)
{
	.reg .pred 	%p<95>;
	.reg .b16 	%rs<71>;
	.reg .b32 	%r<415>;
	.reg .b32 	%f<374>;
	.reg .b64 	%rd<129>;

	ld.param.u64 	%rd13, [_Z19swa_backward_kernelPK13__nv_bfloat16S1_S1_S1_PKfPfS4_S4_iiii_param_2];
	ld.param.u64 	%rd14, [_Z19swa_backward_kernelPK13__nv_bfloat16S1_S1_S1_PKfPfS4_S4_iiii_param_3];
	ld.param.u64 	%rd11, [_Z19swa_backward_kernelPK13__nv_bfloat16S1_S1_S1_PKfPfS4_S4_iiii_param_4];
	ld.param.u64 	%rd15, [_Z19swa_backward_kernelPK13__nv_bfloat16S1_S1_S1_PKfPfS4_S4_iiii_param_6];
	ld.param.u64 	%rd16, [_Z19swa_backward_kernelPK13__nv_bfloat16S1_S1_S1_PKfPfS4_S4_iiii_param_7];
	ld.param.u32 	%r172, [_Z19swa_backward_kernelPK13__nv_bfloat16S1_S1_S1_PKfPfS4_S4_iiii_param_8];
	ld.param.u32 	%r169, [_Z19swa_backward_kernelPK13__nv_bfloat16S1_S1_S1_PKfPfS4_S4_iiii_param_9];
	ld.param.u32 	%r170, [_Z19swa_backward_kernelPK13__nv_bfloat16S1_S1_S1_PKfPfS4_S4_iiii_param_10];
	ld.param.u32 	%r171, [_Z19swa_backward_kernelPK13__nv_bfloat16S1_S1_S1_PKfPfS4_S4_iiii_param_11];
	cvta.to.global.u64 	%rd1, %rd15;
	cvta.to.global.u64 	%rd2, %rd16;
	cvta.to.global.u64 	%rd3, %rd14;
	cvta.to.global.u64 	%rd4, %rd13;
	cvta.to.global.u64 	%rd5, %rd11;
	mov.u32 	%r1, %ctaid.x;
	mov.u32 	%r2, %ctaid.y;
	mov.u32 	%r3, %tid.x;
	mul.lo.s32 	%r4, %r170, %r169;
	mul.lo.s32 	%r5, %r170, %r1;
	add.s32 	%r6, %r2, 1;
	setp.lt.s32 	%p1, %r6, %r171;
	sub.s32 	%r173, %r6, %r171;
	selp.b32 	%r7, 0, %r173, %p1;
	sub.s32 	%r8, %r2, %r7;
	add.s32 	%r9, %r8, 1;
	mad.lo.s32 	%r174, %r172, %r1, %r2;
	mul.lo.s32 	%r10, %r171, %r174;
	cvt.rn.f32.s32 	%f44, %r170;
	rsqrt.approx.f32 	%f1, %f44;
	setp.lt.s32 	%p2, %r8, 0;
	@%p2 bra 	$L__BB0_27;
	add.s32 	%r176, %r5, %r3;
	mad.lo.s32 	%r177, %r4, %r2, %r176;
	mul.wide.s32 	%rd17, %r177, 4;
	add.s64 	%rd6, %rd5, %rd17;
	setp.lt.u32 	%p3, %r8, 3;
	mov.b32 	%r367, 0;
	@%p3 bra 	$L__BB0_20;
	and.b32  	%r179, %r9, -4;
	neg.s32 	%r366, %r179;
	max.s32 	%r180, %r171, %r6;
	sub.s32 	%r181, %r180, %r171;
	mad.lo.s32 	%r182, %r169, %r181, %r169;
	add.s32 	%r183, %r1, %r182;
	mad.lo.s32 	%r364, %r170, %r183, %r3;
	add.s32 	%r184, %r181, 2;
	mad.lo.s32 	%r185, %r169, %r184, %r1;
	mad.lo.s32 	%r363, %r170, %r185, %r3;
	add.s32 	%r186, %r181, 3;
	mad.lo.s32 	%r187, %r169, %r186, %r1;
	mad.lo.s32 	%r362, %r170, %r187, %r3;
	mad.lo.s32 	%r188, %r169, %r7, %r1;
	mad.lo.s32 	%r361, %r170, %r188, %r3;
	mov.u32 	%r189, smem;
	add.s32 	%r365, %r189, 8;
$L__BB0_3:
	setp.ge.s32 	%p4, %r3, %r170;
	mov.f32 	%f352, 0f00000000;
	@%p4 bra 	$L__BB0_5;
	ld.global.nc.f32 	%f47, [%rd6];
	mul.wide.s32 	%rd18, %r361, 2;
	add.s64 	%rd19, %rd4, %rd18;
	ld.global.nc.u16 	%rs1, [%rd19];
	// begin inline asm
	{ cvt.f32.bf16 %f46, %rs1;}

	// end inline asm
	mul.f32 	%f352, %f47, %f46;
$L__BB0_5:
	setp.ne.s32 	%p5, %r3, 0;
	// begin inline asm
	activemask.b32 %r190;
	// end inline asm
	mov.b32 	%r191, %f352;
	shfl.sync.down.b32	%r192|%p6, %r191, 16, 31, %r190;
	mov.b32 	%f48, %r192;
	add.f32 	%f49, %f352, %f48;
	mov.b32 	%r193, %f49;
	shfl.sync.down.b32	%r194|%p7, %r193, 8, 31, %r190;
	mov.b32 	%f50, %r194;
	add.f32 	%f51, %f49, %f50;
	mov.b32 	%r195, %f51;
	shfl.sync.down.b32	%r196|%p8, %r195, 4, 31, %r190;
	mov.b32 	%f52, %r196;
	add.f32 	%f53, %f51, %f52;
	mov.b32 	%r197, %f53;
	shfl.sync.down.b32	%r198|%p9, %r197, 2, 31, %r190;
	mov.b32 	%f54, %r198;
	add.f32 	%f55, %f53, %f54;
	mov.b32 	%r199, %f55;
	shfl.sync.down.b32	%r200|%p10, %r199, 1, 31, %r190;
	mov.b32 	%f56, %r200;
	add.f32 	%f4, %f55, %f56;
	@%p5 bra 	$L__BB0_7;
	st.shared.f32 	[%r365+-8], %f4;
$L__BB0_7:
	mov.f32 	%f353, 0f00000000;
	@%p4 bra 	$L__BB0_9;
	ld.global.nc.f32 	%f59, [%rd6];
	mul.wide.s32 	%rd20, %r364, 2;
	add.s64 	%rd21, %rd4, %rd20;
	ld.global.nc.u16 	%rs2, [%rd21];
	// begin inline asm
	{ cvt.f32.bf16 %f58, %rs2;}

	// end inline asm
	mul.f32 	%f353, %f59, %f58;
$L__BB0_9:
	// begin inline asm
	activemask.b32 %r201;
	// end inline asm
	mov.b32 	%r202, %f353;
	shfl.sync.down.b32	%r203|%p13, %r202, 16, 31, %r201;
	mov.b32 	%f60, %r203;
	add.f32 	%f61, %f353, %f60;
	mov.b32 	%r204, %f61;
	shfl.sync.down.b32	%r205|%p14, %r204, 8, 31, %r201;
	mov.b32 	%f62, %r205;
	add.f32 	%f63, %f61, %f62;
	mov.b32 	%r206, %f63;
	shfl.sync.down.b32	%r207|%p15, %r206, 4, 31, %r201;
	mov.b32 	%f64, %r207;
	add.f32 	%f65, %f63, %f64;
	mov.b32 	%r208, %f65;
	shfl.sync.down.b32	%r209|%p16, %r208, 2, 31, %r201;
	mov.b32 	%f66, %r209;
	add.f32 	%f67, %f65, %f66;
	mov.b32 	%r210, %f67;
	shfl.sync.down.b32	%r211|%p17, %r210, 1, 31, %r201;
	mov.b32 	%f68, %r211;
	add.f32 	%f7, %f67, %f68;
	@%p5 bra 	$L__BB0_11;
	st.shared.f32 	[%r365+-4], %f7;
$L__BB0_11:
	setp.ge.s32 	%p18, %r3, %r170;
	mov.f32 	%f354, 0f00000000;
	@%p18 bra 	$L__BB0_13;
	ld.global.nc.f32 	%f71, [%rd6];
	mul.wide.s32 	%rd22, %r363, 2;
	add.s64 	%rd23, %rd4, %rd22;
	ld.global.nc.u16 	%rs3, [%rd23];
	// begin inline asm
	{ cvt.f32.bf16 %f70, %rs3;}

	// end inline asm
	mul.f32 	%f354, %f71, %f70;
$L__BB0_13:
	setp.ne.s32 	%p19, %r3, 0;
	// begin inline asm
	activemask.b32 %r212;
	// end inline asm
	mov.b32 	%r213, %f354;
	shfl.sync.down.b32	%r214|%p20, %r213, 16, 31, %r212;
	mov.b32 	%f72, %r214;
	add.f32 	%f73, %f354, %f72;
	mov.b32 	%r215, %f73;
	shfl.sync.down.b32	%r216|%p21, %r215, 8, 31, %r212;
	mov.b32 	%f74, %r216;
	add.f32 	%f75, %f73, %f74;
	mov.b32 	%r217, %f75;
	shfl.sync.down.b32	%r218|%p22, %r217, 4, 31, %r212;
	mov.b32 	%f76, %r218;
	add.f32 	%f77, %f75, %f76;
	mov.b32 	%r219, %f77;
	shfl.sync.down.b32	%r220|%p23, %r219, 2, 31, %r212;
	mov.b32 	%f78, %r220;
	add.f32 	%f79, %f77, %f78;
	mov.b32 	%r221, %f79;
	shfl.sync.down.b32	%r222|%p24, %r221, 1, 31, %r212;
	mov.b32 	%f80, %r222;
	add.f32 	%f10, %f79, %f80;
	@%p19 bra 	$L__BB0_15;
	st.shared.f32 	[%r365], %f10;
$L__BB0_15:
	mov.f32 	%f355, 0f00000000;
	@%p18 bra 	$L__BB0_17;
	ld.global.nc.f32 	%f83, [%rd6];
	mul.wide.s32 	%rd24, %r362, 2;
	add.s64 	%rd25, %rd4, %rd24;
	ld.global.nc.u16 	%rs4, [%rd25];
	// begin inline asm
	{ cvt.f32.bf16 %f82, %rs4;}

	// end inline asm
	mul.f32 	%f355, %f83, %f82;
$L__BB0_17:
	// begin inline asm
	activemask.b32 %r223;
	// end inline asm
	mov.b32 	%r224, %f355;
	shfl.sync.down.b32	%r225|%p27, %r224, 16, 31, %r223;
	mov.b32 	%f84, %r225;
	add.f32 	%f85, %f355, %f84;
	mov.b32 	%r226, %f85;
	shfl.sync.down.b32	%r227|%p28, %r226, 8, 31, %r223;
	mov.b32 	%f86, %r227;
	add.f32 	%f87, %f85, %f86;
	mov.b32 	%r228, %f87;
	shfl.sync.down.b32	%r229|%p29, %r228, 4, 31, %r223;
	mov.b32 	%f88, %r229;
	add.f32 	%f89, %f87, %f88;
	mov.b32 	%r230, %f89;
	shfl.sync.down.b32	%r231|%p30, %r230, 2, 31, %r223;
	mov.b32 	%f90, %r231;
	add.f32 	%f91, %f89, %f90;
	mov.b32 	%r232, %f91;
	shfl.sync.down.b32	%r233|%p31, %r232, 1, 31, %r223;
	mov.b32 	%f92, %r233;
	add.f32 	%f13, %f91, %f92;
	@%p19 bra 	$L__BB0_19;
	st.shared.f32 	[%r365+4], %f13;
$L__BB0_19:
	and.b32  	%r367, %r9, -4;
	add.s32 	%r366, %r366, 4;
	add.s32 	%r365, %r365, 16;
	shl.b32 	%r234, %r4, 2;
	add.s32 	%r364, %r364, %r234;
	add.s32 	%r363, %r363, %r234;
	add.s32 	%r362, %r362, %r234;
	add.s32 	%r361, %r361, %r234;
	setp.ne.s32 	%p32, %r366, 0;
	@%p32 bra 	$L__BB0_3;
$L__BB0_20:
	and.b32  	%r235, %r9, 3;
	setp.eq.s32 	%p33, %r235, 0;
	@%p33 bra 	$L__BB0_27;
	shl.b32 	%r236, %r367, 2;
	mov.u32 	%r237, smem;
	add.s32 	%r370, %r237, %r236;
	max.s32 	%r238, %r171, %r6;
	add.s32 	%r239, %r367, %r238;
	sub.s32 	%r240, %r239, %r171;
	mad.lo.s32 	%r241, %r169, %r240, %r1;
	mad.lo.s32 	%r369, %r170, %r241, %r3;
	neg.s32 	%r368, %r235;
$L__BB0_22:
	.pragma "nounroll";
	setp.ge.s32 	%p34, %r3, %r170;
	mov.f32 	%f356, 0f00000000;
	@%p34 bra 	$L__BB0_24;
	ld.global.nc.f32 	%f95, [%rd6];
	mul.wide.s32 	%rd26, %r369, 2;
	add.s64 	%rd27, %rd4, %rd26;
	ld.global.nc.u16 	%rs5, [%rd27];
	// begin inline asm
	{ cvt.f32.bf16 %f94, %rs5;}

	// end inline asm
	mul.f32 	%f356, %f95, %f94;
$L__BB0_24:
	setp.ne.s32 	%p35, %r3, 0;
	// begin inline asm
	activemask.b32 %r243;
	// end inline asm
	mov.b32 	%r244, %f356;
	shfl.sync.down.b32	%r245|%p36, %r244, 16, 31, %r243;
	mov.b32 	%f96, %r245;
	add.f32 	%f97, %f356, %f96;
	mov.b32 	%r246, %f97;
	shfl.sync.down.b32	%r247|%p37, %r246, 8, 31, %r243;
	mov.b32 	%f98, %r247;
	add.f32 	%f99, %f97, %f98;
	mov.b32 	%r248, %f99;
	shfl.sync.down.b32	%r249|%p38, %r248, 4, 31, %r243;
	mov.b32 	%f100, %r249;
	add.f32 	%f101, %f99, %f100;
	mov.b32 	%r250, %f101;
	shfl.sync.down.b32	%r251|%p39, %r250, 2, 31, %r243;
	mov.b32 	%f102, %r251;
	add.f32 	%f103, %f101, %f102;
	mov.b32 	%r252, %f103;
	shfl.sync.down.b32	%r253|%p40, %r252, 1, 31, %r243;
	mov.b32 	%f104, %r253;
	add.f32 	%f16, %f103, %f104;
	@%p35 bra 	$L__BB0_26;
	st.shared.f32 	[%r370], %f16;
$L__BB0_26:
	add.s32 	%r370, %r370, 4;
	add.s32 	%r369, %r369, %r4;
	add.s32 	%r368, %r368, 1;
	setp.ne.s32 	%p41, %r368, 0;
	@%p41 bra 	$L__BB0_22;
$L__BB0_27:
	setp.ne.s32 	%p42, %r3, 0;
	setp.ge.s32 	%p43, %r9, %r171;
	or.pred  	%p44, %p42, %p43;
	@%p44 bra 	$L__BB0_41;
	max.s32 	%r39, %r171, %r6;
	not.b32 	%r254, %r2;
	add.s32 	%r40, %r39, %r254;
	sub.s32 	%r255, %r39, %r2;
	add.s32 	%r256, %r255, -2;
	and.b32  	%r41, %r40, 15;
	setp.lt.u32 	%p45, %r256, 15;
	mov.u32 	%r375, %r9;
	@%p45 bra 	$L__BB0_32;
	and.b32  	%r257, %r40, -16;
	neg.s32 	%r372, %r257;
	add.s32 	%r258, %r2, %r171;
	shl.b32 	%r259, %r258, 2;
	shl.b32 	%r260, %r39, 2;
	sub.s32 	%r261, %r259, %r260;
	mov.u32 	%r262, smem;
	add.s32 	%r263, %r261, %r262;
	add.s32 	%r371, %r263, 32;
	mov.u32 	%r373, %r8;
$L__BB0_30:
	.pragma "nounroll";
	mov.b32 	%r264, 0;
	st.shared.u32 	[%r371+-28], %r264;
	st.shared.u32 	[%r371+-24], %r264;
	st.shared.u32 	[%r371+-20], %r264;
	st.shared.u32 	[%r371+-16], %r264;
	st.shared.u32 	[%r371+-12], %r264;
	st.shared.u32 	[%r371+-8], %r264;
	st.shared.u32 	[%r371+-4], %r264;
	st.shared.u32 	[%r371], %r264;
	st.shared.u32 	[%r371+4], %r264;
	st.shared.u32 	[%r371+8], %r264;
	st.shared.u32 	[%r371+12], %r264;
	st.shared.u32 	[%r371+16], %r264;
	st.shared.u32 	[%r371+20], %r264;
	st.shared.u32 	[%r371+24], %r264;
	st.shared.u32 	[%r371+28], %r264;
	st.shared.u32 	[%r371+32], %r264;
	add.s32 	%r373, %r373, 16;
	add.s32 	%r372, %r372, 16;
	add.s32 	%r371, %r371, 64;
	setp.ne.s32 	%p46, %r372, 0;
	@%p46 bra 	$L__BB0_30;
	add.s32 	%r375, %r373, 1;
$L__BB0_32:
	setp.eq.s32 	%p47, %r41, 0;
	@%p47 bra 	$L__BB0_41;
	and.b32  	%r52, %r40, 7;
	setp.lt.u32 	%p48, %r41, 8;
	@%p48 bra 	$L__BB0_35;
	shl.b32 	%r265, %r375, 2;
	mov.u32 	%r266, smem;
	add.s32 	%r267, %r266, %r265;
	mov.b32 	%r268, 0;
	st.shared.u32 	[%r267], %r268;
	st.shared.u32 	[%r267+4], %r268;
	st.shared.u32 	[%r267+8], %r268;
	st.shared.u32 	[%r267+12], %r268;
	st.shared.u32 	[%r267+16], %r268;
	st.shared.u32 	[%r267+20], %r268;
	st.shared.u32 	[%r267+24], %r268;
	st.shared.u32 	[%r267+28], %r268;
	add.s32 	%r375, %r375, 8;
$L__BB0_35:
	setp.eq.s32 	%p49, %r52, 0;
	@%p49 bra 	$L__BB0_41;
	and.b32  	%r55, %r40, 3;
	setp.lt.u32 	%p50, %r52, 4;
	@%p50 bra 	$L__BB0_38;
	shl.b32 	%r269, %r375, 2;
	mov.u32 	%r270, smem;
	add.s32 	%r271, %r270, %r269;
	mov.b32 	%r272, 0;
	st.shared.u32 	[%r271], %r272;
	st.shared.u32 	[%r271+4], %r272;
	st.shared.u32 	[%r271+8], %r272;
	st.shared.u32 	[%r271+12], %r272;
	add.s32 	%r375, %r375, 4;
$L__BB0_38:
	setp.eq.s32 	%p51, %r55, 0;
	@%p51 bra 	$L__BB0_41;
	shl.b32 	%r273, %r375, 2;
	mov.u32 	%r274, smem;
	add.s32 	%r378, %r274, %r273;
	neg.s32 	%r377, %r55;
$L__BB0_40:
	.pragma "nounroll";
	mov.b32 	%r275, 0;
	st.shared.u32 	[%r378], %r275;
	add.s32 	%r378, %r378, 4;
	add.s32 	%r377, %r377, 1;
	setp.ne.s32 	%p52, %r377, 0;
	@%p52 bra 	$L__BB0_40;
$L__BB0_41:
	bar.sync 	0;
	setp.ge.s32 	%p53, %r3, %r170;
	@%p53 bra 	$L__BB0_54;
	ld.param.u64 	%rd127, [_Z19swa_backward_kernelPK13__nv_bfloat16S1_S1_S1_PKfPfS4_S4_iiii_param_4];
	setp.lt.s32 	%p54, %r8, 0;
	add.s32 	%r64, %r5, %r3;
	mad.lo.s32 	%r276, %r4, %r2, %r64;
	cvta.to.global.u64 	%rd28, %rd127;
	mul.wide.s32 	%rd29, %r276, 4;
	add.s64 	%rd30, %rd28, %rd29;
	ld.global.nc.f32 	%f17, [%rd30];
	@%p54 bra 	$L__BB0_54;
	setp.lt.u32 	%p55, %r8, 7;
	mov.b32 	%r383, 0;
	@%p55 bra 	$L__BB0_46;
	and.b32  	%r278, %r9, -8;
	neg.s32 	%r381, %r278;
	mad.lo.s32 	%r279, %r169, %r7, %r1;
	mad.lo.s32 	%r379, %r170, %r279, %r3;
	mul.wide.s32 	%rd35, %r4, 4;
	mov.u32 	%r380, %r10;
$L__BB0_45:
	.pragma "nounroll";
	and.b32  	%r383, %r9, -8;
	mul.wide.s32 	%rd31, %r380, 2;
	add.s64 	%rd32, %rd3, %rd31;
	ld.global.nc.u16 	%rs6, [%rd32];
	// begin inline asm
	{ cvt.f32.bf16 %f105, %rs6;}

	// end inline asm
	mul.wide.s32 	%rd33, %r379, 4;
	add.s64 	%rd34, %rd2, %rd33;
	mul.f32 	%f113, %f17, %f105;
	atom.global.add.f32 	%f114, [%rd34], %f113;
	ld.global.nc.u16 	%rs7, [%rd32+2];
	// begin inline asm
	{ cvt.f32.bf16 %f106, %rs7;}

	// end inline asm
	add.s64 	%rd36, %rd34, %rd35;
	mul.f32 	%f115, %f17, %f106;
	atom.global.add.f32 	%f116, [%rd36], %f115;
	ld.global.nc.u16 	%rs8, [%rd32+4];
	// begin inline asm
	{ cvt.f32.bf16 %f107, %rs8;}

	// end inline asm
	add.s64 	%rd37, %rd36, %rd35;
	mul.f32 	%f117, %f17, %f107;
	atom.global.add.f32 	%f118, [%rd37], %f117;
	ld.global.nc.u16 	%rs9, [%rd32+6];
	// begin inline asm
	{ cvt.f32.bf16 %f108, %rs9;}

	// end inline asm
	add.s64 	%rd38, %rd37, %rd35;
	mul.f32 	%f119, %f17, %f108;
	atom.global.add.f32 	%f120, [%rd38], %f119;
	ld.global.nc.u16 	%rs10, [%rd32+8];
	// begin inline asm
	{ cvt.f32.bf16 %f109, %rs10;}

	// end inline asm
	add.s64 	%rd39, %rd38, %rd35;
	mul.f32 	%f121, %f17, %f109;
	atom.global.add.f32 	%f122, [%rd39], %f121;
	ld.global.nc.u16 	%rs11, [%rd32+10];
	// begin inline asm
	{ cvt.f32.bf16 %f110, %rs11;}

	// end inline asm
	add.s64 	%rd40, %rd39, %rd35;
	mul.f32 	%f123, %f17, %f110;
	atom.global.add.f32 	%f124, [%rd40], %f123;
	ld.global.nc.u16 	%rs12, [%rd32+12];
	// begin inline asm
	{ cvt.f32.bf16 %f111, %rs12;}

	// end inline asm
	add.s64 	%rd41, %rd40, %rd35;
	mul.f32 	%f125, %f17, %f111;
	atom.global.add.f32 	%f126, [%rd41], %f125;
	ld.global.nc.u16 	%rs13, [%rd32+14];
	// begin inline asm
	{ cvt.f32.bf16 %f112, %rs13;}

	// end inline asm
	add.s64 	%rd42, %rd41, %rd35;
	mul.f32 	%f127, %f17, %f112;
	atom.global.add.f32 	%f128, [%rd42], %f127;
	add.s32 	%r381, %r381, 8;
	add.s32 	%r380, %r380, 8;
	shl.b32 	%r280, %r4, 3;
	add.s32 	%r379, %r379, %r280;
	setp.ne.s32 	%p56, %r381, 0;
	@%p56 bra 	$L__BB0_45;
$L__BB0_46:
	and.b32  	%r75, %r9, 7;
	setp.eq.s32 	%p57, %r75, 0;
	@%p57 bra 	$L__BB0_54;
	setp.lt.u32 	%p58, %r75, 4;
	@%p58 bra 	$L__BB0_49;
	add.s32 	%r281, %r383, %r7;
	add.s32 	%r282, %r383, %r10;
	mul.wide.s32 	%rd43, %r282, 2;
	add.s64 	%rd44, %rd3, %rd43;
	ld.global.nc.u16 	%rs14, [%rd44];
	// begin inline asm
	{ cvt.f32.bf16 %f129, %rs14;}

	// end inline asm
	mad.lo.s32 	%r283, %r281, %r4, %r64;
	mul.wide.s32 	%rd45, %r283, 4;
	add.s64 	%rd46, %rd2, %rd45;
	mul.f32 	%f133, %f17, %f129;
	atom.global.add.f32 	%f134, [%rd46], %f133;
	ld.global.nc.u16 	%rs15, [%rd44+2];
	// begin inline asm
	{ cvt.f32.bf16 %f130, %rs15;}

	// end inline asm
	mul.wide.s32 	%rd47, %r4, 4;
	add.s64 	%rd48, %rd46, %rd47;
	mul.f32 	%f135, %f17, %f130;
	atom.global.add.f32 	%f136, [%rd48], %f135;
	ld.global.nc.u16 	%rs16, [%rd44+4];
	// begin inline asm
	{ cvt.f32.bf16 %f131, %rs16;}

	// end inline asm
	add.s64 	%rd49, %rd48, %rd47;
	mul.f32 	%f137, %f17, %f131;
	atom.global.add.f32 	%f138, [%rd49], %f137;
	ld.global.nc.u16 	%rs17, [%rd44+6];
	// begin inline asm
	{ cvt.f32.bf16 %f132, %rs17;}

	// end inline asm
	add.s64 	%rd50, %rd49, %rd47;
	mul.f32 	%f139, %f17, %f132;
	atom.global.add.f32 	%f140, [%rd50], %f139;
	add.s32 	%r383, %r383, 4;
$L__BB0_49:
	and.b32  	%r284, %r9, 3;
	setp.eq.s32 	%p59, %r284, 0;
	@%p59 bra 	$L__BB0_54;
	setp.eq.s32 	%p60, %r284, 1;
	@%p60 bra 	$L__BB0_52;
	add.s32 	%r285, %r383, %r7;
	add.s32 	%r286, %r383, %r10;
	mul.wide.s32 	%rd51, %r286, 2;
	add.s64 	%rd52, %rd3, %rd51;
	ld.global.nc.u16 	%rs18, [%rd52];
	// begin inline asm
	{ cvt.f32.bf16 %f141, %rs18;}

	// end inline asm
	mad.lo.s32 	%r287, %r285, %r4, %r64;
	mul.wide.s32 	%rd53, %r287, 4;
	add.s64 	%rd54, %rd2, %rd53;
	mul.f32 	%f143, %f17, %f141;
	atom.global.add.f32 	%f144, [%rd54], %f143;
	ld.global.nc.u16 	%rs19, [%rd52+2];
	// begin inline asm
	{ cvt.f32.bf16 %f142, %rs19;}

	// end inline asm
	mul.wide.s32 	%rd55, %r4, 4;
	add.s64 	%rd56, %rd54, %rd55;
	mul.f32 	%f145, %f17, %f142;
	atom.global.add.f32 	%f146, [%rd56], %f145;
	add.s32 	%r383, %r383, 2;
$L__BB0_52:
	and.b32  	%r288, %r8, 1;
	setp.eq.b32 	%p61, %r288, 1;
	@%p61 bra 	$L__BB0_54;
	add.s32 	%r289, %r383, %r7;
	add.s32 	%r290, %r383, %r10;
	mul.wide.s32 	%rd57, %r290, 2;
	add.s64 	%rd58, %rd3, %rd57;
	ld.global.nc.u16 	%rs20, [%rd58];
	// begin inline asm
	{ cvt.f32.bf16 %f147, %rs20;}

	// end inline asm
	mad.lo.s32 	%r291, %r289, %r4, %r64;
	mul.wide.s32 	%rd59, %r291, 4;
	add.s64 	%rd60, %rd2, %rd59;
	mul.f32 	%f148, %f17, %f147;
	atom.global.add.f32 	%f149, [%rd60], %f148;
$L__BB0_54:
	shl.b32 	%r292, %r171, 2;
	mov.u32 	%r398, smem;
	add.s32 	%r80, %r398, %r292;
	setp.ne.s32 	%p62, %r3, 0;
	@%p62 bra 	$L__BB0_89;
	setp.lt.s32 	%p63, %r8, 0;
	mov.f32 	%f364, 0f00000000;
	@%p63 bra 	$L__BB0_68;
	setp.lt.u32 	%p64, %r8, 15;
	mov.f32 	%f364, 0f00000000;
	mov.b32 	%r385, 0;
	@%p64 bra 	$L__BB0_59;
	add.s32 	%r391, %r398, 32;
	and.b32  	%r385, %r9, -16;
	neg.s32 	%r393, %r385;
	mov.f32 	%f364, 0f00000000;
	mov.u32 	%r392, %r10;
$L__BB0_58:
	.pragma "nounroll";
	mul.wide.s32 	%rd61, %r392, 2;
	add.s64 	%rd62, %rd3, %rd61;
	ld.global.nc.u16 	%rs21, [%rd62];
	// begin inline asm
	{ cvt.f32.bf16 %f154, %rs21;}

	// end inline asm
	ld.shared.v4.f32 	{%f170, %f171, %f172, %f173}, [%r391+-32];
	fma.rn.f32 	%f174, %f154, %f170, %f364;
	ld.global.nc.u16 	%rs22, [%rd62+2];
	// begin inline asm
	{ cvt.f32.bf16 %f155, %rs22;}

	// end inline asm
	fma.rn.f32 	%f175, %f155, %f171, %f174;
	ld.global.nc.u16 	%rs23, [%rd62+4];
	// begin inline asm
	{ cvt.f32.bf16 %f156, %rs23;}

	// end inline asm
	fma.rn.f32 	%f176, %f156, %f172, %f175;
	ld.global.nc.u16 	%rs24, [%rd62+6];
	// begin inline asm
	{ cvt.f32.bf16 %f157, %rs24;}

	// end inline asm
	fma.rn.f32 	%f177, %f157, %f173, %f176;
	ld.global.nc.u16 	%rs25, [%rd62+8];
	// begin inline asm
	{ cvt.f32.bf16 %f158, %rs25;}

	// end inline asm
	ld.shared.v4.f32 	{%f178, %f179, %f180, %f181}, [%r391+-16];
	fma.rn.f32 	%f182, %f158, %f178, %f177;
	ld.global.nc.u16 	%rs26, [%rd62+10];
	// begin inline asm
	{ cvt.f32.bf16 %f159, %rs26;}

	// end inline asm
	fma.rn.f32 	%f183, %f159, %f179, %f182;
	ld.global.nc.u16 	%rs27, [%rd62+12];
	// begin inline asm
	{ cvt.f32.bf16 %f160, %rs27;}

	// end inline asm
	fma.rn.f32 	%f184, %f160, %f180, %f183;
	ld.global.nc.u16 	%rs28, [%rd62+14];
	// begin inline asm
	{ cvt.f32.bf16 %f161, %rs28;}

	// end inline asm
	fma.rn.f32 	%f185, %f161, %f181, %f184;
	ld.global.nc.u16 	%rs29, [%rd62+16];
	// begin inline asm
	{ cvt.f32.bf16 %f162, %rs29;}

	// end inline asm
	ld.shared.v4.f32 	{%f186, %f187, %f188, %f189}, [%r391];
	fma.rn.f32 	%f190, %f162, %f186, %f185;
	ld.global.nc.u16 	%rs30, [%rd62+18];
	// begin inline asm
	{ cvt.f32.bf16 %f163, %rs30;}

	// end inline asm
	fma.rn.f32 	%f191, %f163, %f187, %f190;
	ld.global.nc.u16 	%rs31, [%rd62+20];
	// begin inline asm
	{ cvt.f32.bf16 %f164, %rs31;}

	// end inline asm
	fma.rn.f32 	%f192, %f164, %f188, %f191;
	ld.global.nc.u16 	%rs32, [%rd62+22];
	// begin inline asm
	{ cvt.f32.bf16 %f165, %rs32;}

	// end inline asm
	fma.rn.f32 	%f193, %f165, %f189, %f192;
	ld.global.nc.u16 	%rs33, [%rd62+24];
	// begin inline asm
	{ cvt.f32.bf16 %f166, %rs33;}

	// end inline asm
	ld.shared.v4.f32 	{%f194, %f195, %f196, %f197}, [%r391+16];
	fma.rn.f32 	%f198, %f166, %f194, %f193;
	ld.global.nc.u16 	%rs34, [%rd62+26];
	// begin inline asm
	{ cvt.f32.bf16 %f167, %rs34;}

	// end inline asm
	fma.rn.f32 	%f199, %f167, %f195, %f198;
	ld.global.nc.u16 	%rs35, [%rd62+28];
	// begin inline asm
	{ cvt.f32.bf16 %f168, %rs35;}

	// end inline asm
	fma.rn.f32 	%f200, %f168, %f196, %f199;
	ld.global.nc.u16 	%rs36, [%rd62+30];
	// begin inline asm
	{ cvt.f32.bf16 %f169, %rs36;}

	// end inline asm
	fma.rn.f32 	%f364, %f169, %f197, %f200;
	add.s32 	%r393, %r393, 16;
	add.s32 	%r392, %r392, 16;
	add.s32 	%r391, %r391, 64;
	setp.eq.s32 	%p65, %r393, 0;
	@%p65 bra 	$L__BB0_59;
	bra.uni 	$L__BB0_58;
$L__BB0_59:
	and.b32  	%r83, %r9, 15;
	setp.eq.s32 	%p66, %r83, 0;
	@%p66 bra 	$L__BB0_68;
	and.b32  	%r84, %r9, 7;
	setp.lt.u32 	%p67, %r83, 8;
	@%p67 bra 	$L__BB0_62;
	add.s32 	%r298, %r385, %r10;
	mul.wide.s32 	%rd63, %r298, 2;
	add.s64 	%rd64, %rd3, %rd63;
	ld.global.nc.u16 	%rs37, [%rd64];
	// begin inline asm
	{ cvt.f32.bf16 %f202, %rs37;}

	// end inline asm
	shl.b32 	%r299, %r385, 2;
	add.s32 	%r301, %r398, %r299;
	ld.shared.f32 	%f210, [%r301];
	fma.rn.f32 	%f211, %f202, %f210, %f364;
	ld.global.nc.u16 	%rs38, [%rd64+2];
	// begin inline asm
	{ cvt.f32.bf16 %f203, %rs38;}

	// end inline asm
	ld.shared.f32 	%f212, [%r301+4];
	fma.rn.f32 	%f213, %f203, %f212, %f211;
	ld.global.nc.u16 	%rs39, [%rd64+4];
	// begin inline asm
	{ cvt.f32.bf16 %f204, %rs39;}

	// end inline asm
	ld.shared.f32 	%f214, [%r301+8];
	fma.rn.f32 	%f215, %f204, %f214, %f213;
	ld.global.nc.u16 	%rs40, [%rd64+6];
	// begin inline asm
	{ cvt.f32.bf16 %f205, %rs40;}

	// end inline asm
	ld.shared.f32 	%f216, [%r301+12];
	fma.rn.f32 	%f217, %f205, %f216, %f215;
	ld.global.nc.u16 	%rs41, [%rd64+8];
	// begin inline asm
	{ cvt.f32.bf16 %f206, %rs41;}

	// end inline asm
	ld.shared.f32 	%f218, [%r301+16];
	fma.rn.f32 	%f219, %f206, %f218, %f217;
	ld.global.nc.u16 	%rs42, [%rd64+10];
	// begin inline asm
	{ cvt.f32.bf16 %f207, %rs42;}

	// end inline asm
	ld.shared.f32 	%f220, [%r301+20];
	fma.rn.f32 	%f221, %f207, %f220, %f219;
	ld.global.nc.u16 	%rs43, [%rd64+12];
	// begin inline asm
	{ cvt.f32.bf16 %f208, %rs43;}

	// end inline asm
	ld.shared.f32 	%f222, [%r301+24];
	fma.rn.f32 	%f223, %f208, %f222, %f221;
	ld.global.nc.u16 	%rs44, [%rd64+14];
	// begin inline asm
	{ cvt.f32.bf16 %f209, %rs44;}

	// end inline asm
	ld.shared.f32 	%f224, [%r301+28];
	fma.rn.f32 	%f364, %f209, %f224, %f223;
	add.s32 	%r385, %r385, 8;
$L__BB0_62:
	setp.eq.s32 	%p68, %r84, 0;
	@%p68 bra 	$L__BB0_68;
	and.b32  	%r87, %r9, 3;
	setp.lt.u32 	%p69, %r84, 4;
	@%p69 bra 	$L__BB0_65;
	add.s32 	%r302, %r385, %r10;
	mul.wide.s32 	%rd65, %r302, 2;
	add.s64 	%rd66, %rd3, %rd65;
	ld.global.nc.u16 	%rs45, [%rd66];
	// begin inline asm
	{ cvt.f32.bf16 %f226, %rs45;}

	// end inline asm
	shl.b32 	%r303, %r385, 2;
	add.s32 	%r305, %r398, %r303;
	ld.shared.f32 	%f230, [%r305];
	fma.rn.f32 	%f231, %f226, %f230, %f364;
	ld.global.nc.u16 	%rs46, [%rd66+2];
	// begin inline asm
	{ cvt.f32.bf16 %f227, %rs46;}

	// end inline asm
	ld.shared.f32 	%f232, [%r305+4];
	fma.rn.f32 	%f233, %f227, %f232, %f231;
	ld.global.nc.u16 	%rs47, [%rd66+4];
	// begin inline asm
	{ cvt.f32.bf16 %f228, %rs47;}

	// end inline asm
	ld.shared.f32 	%f234, [%r305+8];
	fma.rn.f32 	%f235, %f228, %f234, %f233;
	ld.global.nc.u16 	%rs48, [%rd66+6];
	// begin inline asm
	{ cvt.f32.bf16 %f229, %rs48;}

	// end inline asm
	ld.shared.f32 	%f236, [%r305+12];
	fma.rn.f32 	%f364, %f229, %f236, %f235;
	add.s32 	%r385, %r385, 4;
$L__BB0_65:
	setp.eq.s32 	%p70, %r87, 0;
	@%p70 bra 	$L__BB0_68;
	shl.b32 	%r306, %r385, 2;
	add.s32 	%r390, %r398, %r306;
	add.s32 	%r389, %r385, %r10;
	neg.s32 	%r388, %r87;
$L__BB0_67:
	.pragma "nounroll";
	mul.wide.s32 	%rd67, %r389, 2;
	add.s64 	%rd68, %rd3, %rd67;
	ld.global.nc.u16 	%rs49, [%rd68];
	// begin inline asm
	{ cvt.f32.bf16 %f237, %rs49;}

	// end inline asm
	ld.shared.f32 	%f238, [%r390];
	fma.rn.f32 	%f364, %f237, %f238, %f364;
	add.s32 	%r390, %r390, 4;
	add.s32 	%r389, %r389, 1;
	add.s32 	%r388, %r388, 1;
	setp.ne.s32 	%p71, %r388, 0;
	@%p71 bra 	$L__BB0_67;
$L__BB0_68:
	setp.lt.s32 	%p72, %r8, 0;
	@%p72 bra 	$L__BB0_75;
	and.b32  	%r99, %r9, 3;
	setp.lt.u32 	%p73, %r8, 3;
	mov.b32 	%r394, 0;
	@%p73 bra 	$L__BB0_72;
	and.b32  	%r394, %r9, -4;
	neg.s32 	%r400, %r394;
	add.s64 	%rd7, %rd3, 4;
	shl.b32 	%r102, %r171, 2;
	mov.u32 	%r399, %r10;
$L__BB0_71:
	mul.wide.s32 	%rd69, %r399, 2;
	add.s64 	%rd70, %rd7, %rd69;
	ld.global.nc.u16 	%rs50, [%rd70+-4];
	// begin inline asm
	{ cvt.f32.bf16 %f239, %rs50;}

	// end inline asm
	ld.shared.f32 	%f243, [%r398];
	sub.f32 	%f244, %f243, %f364;
	mul.f32 	%f245, %f239, %f244;
	add.s32 	%r310, %r398, %r102;
	st.shared.f32 	[%r310], %f245;
	ld.global.nc.u16 	%rs51, [%rd70+-2];
	// begin inline asm
	{ cvt.f32.bf16 %f240, %rs51;}

	// end inline asm
	ld.shared.f32 	%f246, [%r398+4];
	sub.f32 	%f247, %f246, %f364;
	mul.f32 	%f248, %f240, %f247;
	st.shared.f32 	[%r310+4], %f248;
	ld.global.nc.u16 	%rs52, [%rd70];
	// begin inline asm
	{ cvt.f32.bf16 %f241, %rs52;}

	// end inline asm
	ld.shared.f32 	%f249, [%r398+8];
	sub.f32 	%f250, %f249, %f364;
	mul.f32 	%f251, %f241, %f250;
	st.shared.f32 	[%r310+8], %f251;
	ld.global.nc.u16 	%rs53, [%rd70+2];
	// begin inline asm
	{ cvt.f32.bf16 %f242, %rs53;}

	// end inline asm
	ld.shared.f32 	%f252, [%r398+12];
	sub.f32 	%f253, %f252, %f364;
	mul.f32 	%f254, %f242, %f253;
	st.shared.f32 	[%r310+12], %f254;
	add.s32 	%r400, %r400, 4;
	add.s32 	%r399, %r399, 4;
	add.s32 	%r398, %r398, 16;
	setp.eq.s32 	%p74, %r400, 0;
	@%p74 bra 	$L__BB0_72;
	bra.uni 	$L__BB0_71;
$L__BB0_72:
	setp.eq.s32 	%p75, %r99, 0;
	@%p75 bra 	$L__BB0_75;
	shl.b32 	%r111, %r171, 2;
	shl.b32 	%r311, %r394, 2;
	mov.u32 	%r312, smem;
	add.s32 	%r397, %r312, %r311;
	add.s32 	%r396, %r394, %r10;
	neg.s32 	%r395, %r99;
$L__BB0_74:
	.pragma "nounroll";
	mul.wide.s32 	%rd71, %r396, 2;
	add.s64 	%rd72, %rd3, %rd71;
	ld.global.nc.u16 	%rs54, [%rd72];
	// begin inline asm
	{ cvt.f32.bf16 %f255, %rs54;}

	// end inline asm
	ld.shared.f32 	%f256, [%r397];
	sub.f32 	%f257, %f256, %f364;
	mul.f32 	%f258, %f255, %f257;
	add.s32 	%r313, %r397, %r111;
	st.shared.f32 	[%r313], %f258;
	add.s32 	%r397, %r397, 4;
	add.s32 	%r396, %r396, 1;
	add.s32 	%r395, %r395, 1;
	setp.ne.s32 	%p76, %r395, 0;
	@%p76 bra 	$L__BB0_74;
$L__BB0_75:
	setp.ge.s32 	%p77, %r9, %r171;
	@%p77 bra 	$L__BB0_89;
	max.s32 	%r121, %r171, %r6;
	not.b32 	%r314, %r2;
	add.s32 	%r122, %r121, %r314;
	sub.s32 	%r315, %r121, %r2;
	add.s32 	%r316, %r315, -2;
	and.b32  	%r123, %r122, 15;
	setp.lt.u32 	%p78, %r316, 15;
	mov.u32 	%r405, %r9;
	@%p78 bra 	$L__BB0_80;
	and.b32  	%r317, %r122, -16;
	neg.s32 	%r402, %r317;
	shl.b32 	%r318, %r171, 3;
	shl.b32 	%r319, %r2, 2;
	add.s32 	%r320, %r318, %r319;
	shl.b32 	%r321, %r121, 2;
	sub.s32 	%r322, %r320, %r321;
	mov.u32 	%r323, smem;
	add.s32 	%r324, %r322, %r323;
	add.s32 	%r401, %r324, 32;
	mov.u32 	%r403, %r8;
$L__BB0_78:
	.pragma "nounroll";
	mov.b32 	%r325, 0;
	st.shared.u32 	[%r401+-28], %r325;
	st.shared.u32 	[%r401+-24], %r325;
	st.shared.u32 	[%r401+-20], %r325;
	st.shared.u32 	[%r401+-16], %r325;
	st.shared.u32 	[%r401+-12], %r325;
	st.shared.u32 	[%r401+-8], %r325;
	st.shared.u32 	[%r401+-4], %r325;
	st.shared.u32 	[%r401], %r325;
	st.shared.u32 	[%r401+4], %r325;
	st.shared.u32 	[%r401+8], %r325;
	st.shared.u32 	[%r401+12], %r325;
	st.shared.u32 	[%r401+16], %r325;
	st.shared.u32 	[%r401+20], %r325;
	st.shared.u32 	[%r401+24], %r325;
	st.shared.u32 	[%r401+28], %r325;
	st.shared.u32 	[%r401+32], %r325;
	add.s32 	%r403, %r403, 16;
	add.s32 	%r402, %r402, 16;
	add.s32 	%r401, %r401, 64;
	setp.ne.s32 	%p79, %r402, 0;
	@%p79 bra 	$L__BB0_78;
	add.s32 	%r405, %r403, 1;
$L__BB0_80:
	setp.eq.s32 	%p80, %r123, 0;
	@%p80 bra 	$L__BB0_89;
	and.b32  	%r140, %r122, 7;
	setp.lt.u32 	%p81, %r123, 8;
	@%p81 bra 	$L__BB0_83;
	shl.b32 	%r326, %r405, 2;
	add.s32 	%r327, %r80, %r326;
	mov.b32 	%r328, 0;
	st.shared.u32 	[%r327], %r328;
	st.shared.u32 	[%r327+4], %r328;
	st.shared.u32 	[%r327+8], %r328;
	st.shared.u32 	[%r327+12], %r328;
	st.shared.u32 	[%r327+16], %r328;
	st.shared.u32 	[%r327+20], %r328;
	st.shared.u32 	[%r327+24], %r328;
	st.shared.u32 	[%r327+28], %r328;
	add.s32 	%r405, %r405, 8;
$L__BB0_83:
	setp.eq.s32 	%p82, %r140, 0;
	@%p82 bra 	$L__BB0_89;
	and.b32  	%r143, %r122, 3;
	setp.lt.u32 	%p83, %r140, 4;
	@%p83 bra 	$L__BB0_86;
	shl.b32 	%r329, %r405, 2;
	add.s32 	%r330, %r80, %r329;
	mov.b32 	%r331, 0;
	st.shared.u32 	[%r330], %r331;
	st.shared.u32 	[%r330+4], %r331;
	st.shared.u32 	[%r330+8], %r331;
	st.shared.u32 	[%r330+12], %r331;
	add.s32 	%r405, %r405, 4;
$L__BB0_86:
	setp.eq.s32 	%p84, %r143, 0;
	@%p84 bra 	$L__BB0_89;
	shl.b32 	%r332, %r405, 2;
	shl.b32 	%r333, %r171, 2;
	add.s32 	%r334, %r332, %r333;
	mov.u32 	%r335, smem;
	add.s32 	%r408, %r335, %r334;
	neg.s32 	%r407, %r143;
$L__BB0_88:
	.pragma "nounroll";
	mov.b32 	%r336, 0;
	st.shared.u32 	[%r408], %r336;
	add.s32 	%r408, %r408, 4;
	add.s32 	%r407, %r407, 1;
	setp.ne.s32 	%p85, %r407, 0;
	@%p85 bra 	$L__BB0_88;
$L__BB0_89:
	setp.ge.s32 	%p86, %r3, %r170;
	bar.sync 	0;
	@%p86 bra 	$L__BB0_103;
	setp.lt.s32 	%p87, %r8, 0;
	mov.f32 	%f373, 0f00000000;
	@%p87 bra 	$L__BB0_102;
	ld.param.u64 	%rd124, [_Z19swa_backward_kernelPK13__nv_bfloat16S1_S1_S1_PKfPfS4_S4_iiii_param_0];
	add.s32 	%r152, %r5, %r3;
	mad.lo.s32 	%r338, %r4, %r2, %r152;
	cvta.to.global.u64 	%rd73, %rd124;
	mul.wide.s32 	%rd74, %r338, 2;
	add.s64 	%rd75, %rd73, %rd74;
	ld.global.nc.u16 	%rs55, [%rd75];
	// begin inline asm
	{ cvt.f32.bf16 %f260, %rs55;}

	// end inline asm
	setp.lt.u32 	%p88, %r8, 7;
	mov.f32 	%f373, 0f00000000;
	mov.b32 	%r413, 0;
	@%p88 bra 	$L__BB0_94;
	and.b32  	%r413, %r9, -8;
	neg.s32 	%r411, %r413;
	mad.lo.s32 	%r340, %r169, %r7, %r1;
	mad.lo.s32 	%r410, %r170, %r340, %r3;
	shl.b32 	%r341, %r171, 2;
	mov.u32 	%r342, smem;
	add.s32 	%r343, %r341, %r342;
	add.s32 	%r409, %r343, 16;
	mov.f32 	%f373, 0f00000000;
	mul.wide.s32 	%rd81, %r4, 2;
	mul.wide.s32 	%rd83, %r4, 4;
$L__BB0_93:
	.pragma "nounroll";
	ld.param.u64 	%rd125, [_Z19swa_backward_kernelPK13__nv_bfloat16S1_S1_S1_PKfPfS4_S4_iiii_param_1];
	ld.shared.f32 	%f272, [%r409+-16];
	mul.f32 	%f273, %f1, %f272;
	cvta.to.global.u64 	%rd76, %rd125;
	mul.wide.s32 	%rd77, %r410, 2;
	add.s64 	%rd78, %rd76, %rd77;
	ld.global.nc.u16 	%rs56, [%rd78];
	// begin inline asm
	{ cvt.f32.bf16 %f264, %rs56;}

	// end inline asm
	fma.rn.f32 	%f274, %f273, %f264, %f373;
	mul.wide.s32 	%rd79, %r410, 4;
	add.s64 	%rd80, %rd1, %rd79;
	mul.f32 	%f275, %f273, %f260;
	atom.global.add.f32 	%f276, [%rd80], %f275;
	ld.shared.f32 	%f277, [%r409+-12];
	mul.f32 	%f278, %f1, %f277;
	add.s64 	%rd82, %rd78, %rd81;
	ld.global.nc.u16 	%rs57, [%rd82];
	// begin inline asm
	{ cvt.f32.bf16 %f265, %rs57;}

	// end inline asm
	fma.rn.f32 	%f279, %f278, %f265, %f274;
	add.s64 	%rd84, %rd80, %rd83;
	mul.f32 	%f280, %f278, %f260;
	atom.global.add.f32 	%f281, [%rd84], %f280;
	ld.shared.f32 	%f282, [%r409+-8];
	mul.f32 	%f283, %f1, %f282;
	add.s64 	%rd85, %rd82, %rd81;
	ld.global.nc.u16 	%rs58, [%rd85];
	// begin inline asm
	{ cvt.f32.bf16 %f266, %rs58;}

	// end inline asm
	fma.rn.f32 	%f284, %f283, %f266, %f279;
	add.s64 	%rd86, %rd84, %rd83;
	mul.f32 	%f285, %f283, %f260;
	atom.global.add.f32 	%f286, [%rd86], %f285;
	ld.shared.f32 	%f287, [%r409+-4];
	mul.f32 	%f288, %f1, %f287;
	add.s64 	%rd87, %rd85, %rd81;
	ld.global.nc.u16 	%rs59, [%rd87];
	// begin inline asm
	{ cvt.f32.bf16 %f267, %rs59;}

	// end inline asm
	fma.rn.f32 	%f289, %f288, %f267, %f284;
	add.s64 	%rd88, %rd86, %rd83;
	mul.f32 	%f290, %f288, %f260;
	atom.global.add.f32 	%f291, [%rd88], %f290;
	ld.shared.f32 	%f292, [%r409];
	mul.f32 	%f293, %f1, %f292;
	add.s64 	%rd89, %rd87, %rd81;
	ld.global.nc.u16 	%rs60, [%rd89];
	// begin inline asm
	{ cvt.f32.bf16 %f268, %rs60;}

	// end inline asm
	fma.rn.f32 	%f294, %f293, %f268, %f289;
	add.s64 	%rd90, %rd88, %rd83;
	mul.f32 	%f295, %f293, %f260;
	atom.global.add.f32 	%f296, [%rd90], %f295;
	ld.shared.f32 	%f297, [%r409+4];
	mul.f32 	%f298, %f1, %f297;
	add.s64 	%rd91, %rd89, %rd81;
	ld.global.nc.u16 	%rs61, [%rd91];
	// begin inline asm
	{ cvt.f32.bf16 %f269, %rs61;}

	// end inline asm
	fma.rn.f32 	%f299, %f298, %f269, %f294;
	add.s64 	%rd92, %rd90, %rd83;
	mul.f32 	%f300, %f298, %f260;
	atom.global.add.f32 	%f301, [%rd92], %f300;
	ld.shared.f32 	%f302, [%r409+8];
	mul.f32 	%f303, %f1, %f302;
	add.s64 	%rd93, %rd91, %rd81;
	ld.global.nc.u16 	%rs62, [%rd93];
	// begin inline asm
	{ cvt.f32.bf16 %f270, %rs62;}

	// end inline asm
	fma.rn.f32 	%f304, %f303, %f270, %f299;
	add.s64 	%rd94, %rd92, %rd83;
	mul.f32 	%f305, %f303, %f260;
	atom.global.add.f32 	%f306, [%rd94], %f305;
	ld.shared.f32 	%f307, [%r409+12];
	mul.f32 	%f308, %f1, %f307;
	add.s64 	%rd95, %rd93, %rd81;
	ld.global.nc.u16 	%rs63, [%rd95];
	// begin inline asm
	{ cvt.f32.bf16 %f271, %rs63;}

	// end inline asm
	fma.rn.f32 	%f373, %f308, %f271, %f304;
	add.s64 	%rd96, %rd94, %rd83;
	mul.f32 	%f309, %f308, %f260;
	atom.global.add.f32 	%f310, [%rd96], %f309;
	add.s32 	%r411, %r411, 8;
	shl.b32 	%r344, %r4, 3;
	add.s32 	%r410, %r410, %r344;
	add.s32 	%r409, %r409, 32;
	setp.ne.s32 	%p89, %r411, 0;
	@%p89 bra 	$L__BB0_93;
$L__BB0_94:
	and.b32  	%r164, %r9, 7;
	setp.eq.s32 	%p90, %r164, 0;
	@%p90 bra 	$L__BB0_102;
	ld.param.u64 	%rd126, [_Z19swa_backward_kernelPK13__nv_bfloat16S1_S1_S1_PKfPfS4_S4_iiii_param_1];
	cvta.to.global.u64 	%rd8, %rd126;
	setp.lt.u32 	%p91, %r164, 4;
	@%p91 bra 	$L__BB0_97;
	add.s32 	%r345, %r413, %r7;
	shl.b32 	%r346, %r413, 2;
	add.s32 	%r347, %r80, %r346;
	ld.shared.f32 	%f316, [%r347];
	mul.f32 	%f317, %f1, %f316;
	mad.lo.s32 	%r348, %r345, %r4, %r152;
	mul.wide.s32 	%rd97, %r348, 2;
	add.s64 	%rd98, %rd8, %rd97;
	ld.global.nc.u16 	%rs64, [%rd98];
	// begin inline asm
	{ cvt.f32.bf16 %f312, %rs64;}

	// end inline asm
	fma.rn.f32 	%f318, %f317, %f312, %f373;
	mul.wide.s32 	%rd99, %r348, 4;
	add.s64 	%rd100, %rd1, %rd99;
	mul.f32 	%f319, %f317, %f260;
	atom.global.add.f32 	%f320, [%rd100], %f319;
	ld.shared.f32 	%f321, [%r347+4];
	mul.f32 	%f322, %f1, %f321;
	mul.wide.s32 	%rd101, %r4, 2;
	add.s64 	%rd102, %rd98, %rd101;
	ld.global.nc.u16 	%rs65, [%rd102];
	// begin inline asm
	{ cvt.f32.bf16 %f313, %rs65;}

	// end inline asm
	fma.rn.f32 	%f323, %f322, %f313, %f318;
	mul.wide.s32 	%rd103, %r4, 4;
	add.s64 	%rd104, %rd100, %rd103;
	mul.f32 	%f324, %f322, %f260;
	atom.global.add.f32 	%f325, [%rd104], %f324;
	ld.shared.f32 	%f326, [%r347+8];
	mul.f32 	%f327, %f1, %f326;
	add.s64 	%rd105, %rd102, %rd101;
	ld.global.nc.u16 	%rs66, [%rd105];
	// begin inline asm
	{ cvt.f32.bf16 %f314, %rs66;}

	// end inline asm
	fma.rn.f32 	%f328, %f327, %f314, %f323;
	add.s64 	%rd106, %rd104, %rd103;
	mul.f32 	%f329, %f327, %f260;
	atom.global.add.f32 	%f330, [%rd106], %f329;
	ld.shared.f32 	%f331, [%r347+12];
	mul.f32 	%f332, %f1, %f331;
	add.s64 	%rd107, %rd105, %rd101;
	ld.global.nc.u16 	%rs67, [%rd107];
	// begin inline asm
	{ cvt.f32.bf16 %f315, %rs67;}

	// end inline asm
	fma.rn.f32 	%f373, %f332, %f315, %f328;
	add.s64 	%rd108, %rd106, %rd103;
	mul.f32 	%f333, %f332, %f260;
	atom.global.add.f32 	%f334, [%rd108], %f333;
	add.s32 	%r413, %r413, 4;
$L__BB0_97:
	and.b32  	%r349, %r9, 3;
	setp.eq.s32 	%p92, %r349, 0;
	@%p92 bra 	$L__BB0_102;
	setp.eq.s32 	%p93, %r349, 1;
	@%p93 bra 	$L__BB0_100;
	add.s32 	%r350, %r413, %r7;
	shl.b32 	%r351, %r413, 2;
	add.s32 	%r352, %r80, %r351;
	ld.shared.f32 	%f338, [%r352];
	mul.f32 	%f339, %f1, %f338;
	mad.lo.s32 	%r353, %r350, %r4, %r152;
	mul.wide.s32 	%rd109, %r353, 2;
	add.s64 	%rd110, %rd8, %rd109;
	ld.global.nc.u16 	%rs68, [%rd110];
	// begin inline asm
	{ cvt.f32.bf16 %f336, %rs68;}

	// end inline asm
	fma.rn.f32 	%f340, %f339, %f336, %f373;
	mul.wide.s32 	%rd111, %r353, 4;
	add.s64 	%rd112, %rd1, %rd111;
	mul.f32 	%f341, %f339, %f260;
	atom.global.add.f32 	%f342, [%rd112], %f341;
	ld.shared.f32 	%f343, [%r352+4];
	mul.f32 	%f344, %f1, %f343;
	mul.wide.s32 	%rd113, %r4, 2;
	add.s64 	%rd114, %rd110, %rd113;
	ld.global.nc.u16 	%rs69, [%rd114];
	// begin inline asm
	{ cvt.f32.bf16 %f337, %rs69;}

	// end inline asm
	fma.rn.f32 	%f373, %f344, %f337, %f340;
	mul.wide.s32 	%rd115, %r4, 4;
	add.s64 	%rd116, %rd112, %rd115;
	mul.f32 	%f345, %f344, %f260;
	atom.global.add.f32 	%f346, [%rd116], %f345;
	add.s32 	%r413, %r413, 2;
$L__BB0_100:
	and.b32  	%r354, %r8, 1;
	setp.eq.b32 	%p94, %r354, 1;
	@%p94 bra 	$L__BB0_102;
	add.s32 	%r355, %r413, %r7;
	shl.b32 	%r356, %r413, 2;
	add.s32 	%r357, %r80, %r356;
	ld.shared.f32 	%f348, [%r357];
	mul.f32 	%f349, %f1, %f348;
	mad.lo.s32 	%r358, %r355, %r4, %r152;
	mul.wide.s32 	%rd117, %r358, 2;
	add.s64 	%rd118, %rd8, %rd117;
	ld.global.nc.u16 	%rs70, [%rd118];
	// begin inline asm
	{ cvt.f32.bf16 %f347, %rs70;}

	// end inline asm
	fma.rn.f32 	%f373, %f349, %f347, %f373;
	mul.wide.s32 	%rd119, %r358, 4;
	add.s64 	%rd120, %rd1, %rd119;
	mul.f32 	%f350, %f349, %f260;
	atom.global.add.f32 	%f351, [%rd120], %f350;
$L__BB0_102:
	ld.param.u64 	%rd128, [_Z19swa_backward_kernelPK13__nv_bfloat16S1_S1_S1_PKfPfS4_S4_iiii_param_5];
	add.s32 	%r359, %r5, %r3;
	mad.lo.s32 	%r360, %r4, %r2, %r359;
	cvta.to.global.u64 	%rd121, %rd128;
	mul.wide.s32 	%rd122, %r360, 4;
	add.s64 	%rd123, %rd121, %rd122;
	st.global.f32 	[%rd123], %f373;
$L__BB0_103:
	ret;

}


// ===== COMPILED SASS (sm_100) =====

	.target	sm_100

	.elftype	@"ET_EXEC"


//--------------------- .note.nv.tkinfo           --------------------------
	.section	.note.nv.tkinfo,"",@"SHT_NOTE"
	.sectionflags	@"SHF_NOTE_NV_TKINFO"
	.tkinfo
        /*0018*/ 	.word	0x00000002
        /*0030*/ 	.string	""
        /*0030*/ 	.string	"ptxas"
        /*0030*/ 	.string	"Cuda compilation tools, release 13.0, V13.0.88"
        /*0030*/ 	.string	"Build cuda_13.0.r13.0/compiler.36424714_0"
        /*0030*/ 	.string	"-arch sm_100 -m 64 "



//--------------------- .note.nv.cuinfo           --------------------------
	.section	.note.nv.cuinfo,"",@"SHT_NOTE"
	.sectionflags	@"SHF_NOTE_NV_CUINFO"
        /*0018*/ 	.short	0x0002
        /*001a*/ 	.short	0x0064
        /*001c*/ 	.short	0x0082
	.zero		2


//--------------------- .nv.info                  --------------------------
	.section	.nv.info,"",@"SHT_CUDA_INFO"
	.align	4


	//----- nvinfo : EIATTR_REGCOUNT
	.align		4
        /*0000*/ 	.byte	0x04, 0x2f
        /*0002*/ 	.short	(.L_1 - .L_0)
	.align		4
.L_0:
        /*0004*/ 	.word	index@(_Z19swa_backward_kernelPK13__nv_bfloat16S1_S1_S1_PKfPfS4_S4_iiii)
        /*0008*/ 	.word	0x00000020


	//----- nvinfo : EIATTR_FRAME_SIZE
	.align		4
.L_1:
        /*000c*/ 	.byte	0x04, 0x11
        /*000e*/ 	.short	(.L_3 - .L_2)
	.align		4
.L_2:
        /*0010*/ 	.word	index@(_Z19swa_backward_kernelPK13__nv_bfloat16S1_S1_S1_PKfPfS4_S4_iiii)
        /*0014*/ 	.word	0x00000000


	//----- nvinfo : EIATTR_MIN_STACK_SIZE
	.align		4
.L_3:
        /*0018*/ 	.byte	0x04, 0x12
        /*001a*/ 	.short	(.L_5 - .L_4)
	.align		4
.L_4:
        /*001c*/ 	.word	index@(_Z19swa_backward_kernelPK13__nv_bfloat16S1_S1_S1_PKfPfS4_S4_iiii)
        /*0020*/ 	.word	0x00000000
.L_5:


//--------------------- .nv.compat                --------------------------
	.section	.nv.compat,"",@"SHT_CUDA_COMPAT_INFO"
	.align	4
        /*0000*/ 	.byte	0x02, 0x09, 0x00, 0x00, 0x02, 0x02, 0x01, 0x00, 0x02, 0x05, 0x05, 0x00, 0x03, 0x07, 0x01, 0x01
        /*0010*/ 	.byte	0x02, 0x03, 0x00, 0x00, 0x02, 0x06, 0x01, 0x00, 0x04, 0x0b, 0x08, 0x00, 0x01, 0x00, 0x00, 0x00
        /*0020*/ 	.byte	0x00, 0x00, 0x00, 0x00


//--------------------- .nv.info._Z19swa_backward_kernelPK13__nv_bfloat16S1_S1_S1_PKfPfS4_S4_iiii --------------------------
	.section	.nv.info._Z19swa_backward_kernelPK13__nv_bfloat16S1_S1_S1_PKfPfS4_S4_iiii,"",@"SHT_CUDA_INFO"
	.sectionflags	@""
	.align	4


	//----- nvinfo : EIATTR_CUDA_API_VERSION
	.align		4
        /*0000*/ 	.byte	0x04, 0x37
        /*0002*/ 	.short	(.L_7 - .L_6)
.L_6:
        /*0004*/ 	.word	0x00000082


	//----- nvinfo : EIATTR_KPARAM_INFO
	.align		4
.L_7:
        /*0008*/ 	.byte	0x04, 0x17
        /*000a*/ 	.short	(.L_9 - .L_8)
.L_8:
        /*000c*/ 	.word	0x00000000
        /*0010*/ 	.short	0x000b
        /*0012*/ 	.short	0x004c
        /*0014*/ 	.byte	0x00, 0xf0, 0x11, 0x00


	//----- nvinfo : EIATTR_KPARAM_INFO
	.align		4
.L_9:
        /*0018*/ 	.byte	0x04, 0x17
        /*001a*/ 	.short	(.L_11 - .L_10)
.L_10:
        /*001c*/ 	.word	0x00000000
        /*0020*/ 	.short	0x000a
        /*0022*/ 	.short	0x0048
        /*0024*/ 	.byte	0x00, 0xf0, 0x11, 0x00


	//----- nvinfo : EIATTR_KPARAM_INFO
	.align		4
.L_11:
        /*0028*/ 	.byte	0x04, 0x17
        /*002a*/ 	.short	(.L_13 - .L_12)
.L_12:
        /*002c*/ 	.word	0x00000000
        /*0030*/ 	.short	0x0009
        /*0032*/ 	.short	0x0044
        /*0034*/ 	.byte	0x00, 0xf0, 0x11, 0x00


	//----- nvinfo : EIATTR_KPARAM_INFO
	.align		4
.L_13:
        /*0038*/ 	.byte	0x04, 0x17
        /*003a*/ 	.short	(.L_15 - .L_14)
.L_14:
        /*003c*/ 	.word	0x00000000
        /*0040*/ 	.short	0x0008
        /*0042*/ 	.short	0x0040
        /*0044*/ 	.byte	0x00, 0xf0, 0x11, 0x00


	//----- nvinfo : EIATTR_KPARAM_INFO
	.align		4
.L_15:
        /*0048*/ 	.byte	0x04, 0x17
        /*004a*/ 	.short	(.L_17 - .L_16)
.L_16:
        /*004c*/ 	.word	0x00000000
        /*0050*/ 	.short	0x0007
        /*0052*/ 	.short	0x0038
        /*0054*/ 	.byte	0x00, 0xf5, 0x21, 0x00


	//----- nvinfo : EIATTR_KPARAM_INFO
	.align		4
.L_17:
        /*0058*/ 	.byte	0x04, 0x17
        /*005a*/ 	.short	(.L_19 - .L_18)
.L_18:
        /*005c*/ 	.word	0x00000000
        /*0060*/ 	.short	0x0006
        /*0062*/ 	.short	0x0030
        /*0064*/ 	.byte	0x00, 0xf5, 0x21, 0x00


	//----- nvinfo : EIATTR_KPARAM_INFO
	.align		4
.L_19:
        /*0068*/ 	.byte	0x04, 0x17
        /*006a*/ 	.short	(.L_21 - .L_20)
.L_20:
        /*006c*/ 	.word	0x00000000
        /*0070*/ 	.short	0x0005
        /*0072*/ 	.short	0x0028
        /*0074*/ 	.byte	0x00, 0xf5, 0x21, 0x00


	//----- nvinfo : EIATTR_KPARAM_INFO
	.align		4
.L_21:
        /*0078*/ 	.byte	0x04, 0x17
        /*007a*/ 	.short	(.L_23 - .L_22)
.L_22:
        /*007c*/ 	.word	0x00000000
        /*0080*/ 	.short	0x0004
        /*0082*/ 	.short	0x0020
        /*0084*/ 	.byte	0x00, 0xf5, 0x21, 0x00


	//----- nvinfo : EIATTR_KPARAM_INFO
	.align		4
.L_23:
        /*0088*/ 	.byte	0x04, 0x17
        /*008a*/ 	.short	(.L_25 - .L_24)
.L_24:
        /*008c*/ 	.word	0x00000000
        /*0090*/ 	.short	0x0003
        /*0092*/ 	.short	0x0018
        /*0094*/ 	.byte	0x00, 0xf5, 0x21, 0x00


	//----- nvinfo : EIATTR_KPARAM_INFO
	.align		4
.L_25:
        /*0098*/ 	.byte	0x04, 0x17
        /*009a*/ 	.short	(.L_27 - .L_26)
.L_26:
        /*009c*/ 	.word	0x00000000
        /*00a0*/ 	.short	0x0002
        /*00a2*/ 	.short	0x0010
        /*00a4*/ 	.byte	0x00, 0xf5, 0x21, 0x00


	//----- nvinfo : EIATTR_KPARAM_INFO
	.align		4
.L_27:
        /*00a8*/ 	.byte	0x04, 0x17
        /*00aa*/ 	.short	(.L_29 - .L_28)
.L_28:
        /*00ac*/ 	.word	0x00000000
        /*00b0*/ 	.short	0x0001
        /*00b2*/ 	.short	0x0008
        /*00b4*/ 	.byte	0x00, 0xf5, 0x21, 0x00


	//----- nvinfo : EIATTR_KPARAM_INFO
	.align		4
.L_29:
        /*00b8*/ 	.byte	0x04, 0x17
        /*00ba*/ 	.short	(.L_31 - .L_30)
.L_30:
        /*00bc*/ 	.word	0x00000000
        /*00c0*/ 	.short	0x0000
        /*00c2*/ 	.short	0x0000
        /*00c4*/ 	.byte	0x00, 0xf5, 0x21, 0x00


	//----- nvinfo : EIATTR_SPARSE_MMA_MASK
	.align		4
.L_31:
        /*00c8*/ 	.byte	0x03, 0x50
        /*00ca*/ 	.short	0x0000


	//----- nvinfo : EIATTR_MAXREG_COUNT
	.align		4
        /*00cc*/ 	.byte	0x03, 0x1b
        /*00ce*/ 	.short	0x00ff


	//----- nvinfo : EIATTR_NUM_BARRIERS
	.align		4
        /*00d0*/ 	.byte	0x02, 0x4c
        /*00d2*/ 	.byte	0x01
	.zero		1


	//----- nvinfo : EIATTR_MERCURY_ISA_VERSION
	.align		4
        /*00d4*/ 	.byte	0x03, 0x5f
        /*00d6*/ 	.short	0x0101


	//----- nvinfo : EIATTR_COOP_GROUP_MASK_REGIDS
	.align		4
        /*00d8*/ 	.byte	0x04, 0x29
        /*00da*/ 	.short	(.L_33 - .L_32)


	//   ....[0]....
.L_32:
        /*00dc*/ 	.word	0x0500001b


	//   ....[1]....
        /*00e0*/ 	.word	0x0500000d


	//   ....[2]....
        /*00e4*/ 	.word	0x0500000d


	//   ....[3]....
        /*00e8*/ 	.word	0x0500001b


	//   ....[4]....
        /*00ec*/ 	.word	0x0500001b


	//   ....[5]....
        /*00f0*/ 	.word	0x0500001b


	//   ....[6]....
        /*00f4*/ 	.word	0x0500000d


	//   ....[7]....
        /*00f8*/ 	.word	0x0500000b


	//   ....[8]....
        /*00fc*/ 	.word	0x0500000b


	//   ....[9]....
        /*0100*/ 	.word	0x0500001b


	//   ....[10]....
        /*0104*/ 	.word	0x0500000b


	//   ....[11]....
        /*0108*/ 	.word	0x0500000d


	//   ....[12]....
        /*010c*/ 	.word	0x0500000b


	//   ....[13]....
        /*0110*/ 	.word	0x05000019


	//   ....[14]....
        /*0114*/ 	.word	0x05000019


	//   ....[15]....
        /*0118*/ 	.word	0x05000019


	//   ....[16]....
        /*011c*/ 	.word	0x05000019


	//   ....[17]....
        /*0120*/ 	.word	0x0500000d


	//   ....[18]....
        /*0124*/ 	.word	0x0500000b


	//   ....[19]....
        /*0128*/ 	.word	0x05000019


	//   ....[20]....
        /*012c*/ 	.word	0x0500000f


	//   ....[21]....
        /*0130*/ 	.word	0x0500000f


	//   ....[22]....
        /*0134*/ 	.word	0x0500000f


	//   ....[23]....
        /*0138*/ 	.word	0x0500000f


	//   ....[24]....
        /*013c*/ 	.word	0x0500000f


	//----- nvinfo : EIATTR_COOP_GROUP_INSTR_OFFSETS
	.align		4
.L_33:
        /*0140*/ 	.byte	0x04, 0x28
        /*0142*/ 	.short	(.L_35 - .L_34)


	//   ....[0]....
.L_34:
        /*0144*/ 	.word	0x00000470


	//   ....[1]....
        /*0148*/ 	.word	0x000004a0


	//   ....[2]....
        /*014c*/ 	.word	0x000004d0


	//   ....[3]....
        /*0150*/ 	.word	0x00000510


	//   ....[4]....
        /*0154*/ 	.word	0x00000530


	//   ....[5]....
        /*0158*/ 	.word	0x00000550


	//   ....[6]....
        /*015c*/ 	.word	0x00000570


	//   ....[7]....
        /*0160*/ 	.word	0x000005d0


	//   ....[8]....
        /*0164*/ 	.word	0x000005f0


	//   ....[9]....
        /*0168*/ 	.word	0x00000600


	//   ....[10]....
        /*016c*/ 	.word	0x00000620


	//   ....[11]....
        /*0170*/ 	.word	0x00000650


	//   ....[12]....
        /*0174*/ 	.word	0x00000660


	//   ....[13]....
        /*0178*/ 	.word	0x00000690


	//   ....[14]....
        /*017c*/ 	.word	0x000006c0


	//   ....[15]....
        /*0180*/ 	.word	0x000006e0


	//   ....[16]....
        /*0184*/ 	.word	0x00000700


	//   ....[17]....
        /*0188*/ 	.word	0x00000710


	//   ....[18]....
        /*018c*/ 	.word	0x00000720


	//   ....[19]....
        /*0190*/ 	.word	0x00000740


	//   ....[20]....
        /*0194*/ 	.word	0x000009f0


	//   ....[21]....
        /*0198*/ 	.word	0x00000a10


	//   ....[22]....
        /*019c*/ 	.word	0x00000a30


	//   ....[23]....
        /*01a0*/ 	.word	0x00000a50


	//   ....[24]....
        /*01a4*/ 	.word	0x00000a70


	//----- nvinfo : EIATTR_VRC_CTA_INIT_COUNT
	.align		4
.L_35:
        /*01a8*/ 	.byte	0x02, 0x4a
	.zero		1
	.zero		1


	//----- nvinfo : EIATTR_EXIT_INSTR_OFFSETS
	.align		4
        /*01ac*/ 	.byte	0x04, 0x1c
        /*01ae*/ 	.short	(.L_37 - .L_36)


	//   ....[0]....
.L_36:
        /*01b0*/ 	.word	0x00002b20


	//   ....[1]....
        /*01b4*/ 	.word	0x000037b0


	//----- nvinfo : EIATTR_CRS_STACK_SIZE
	.align		4
.L_37:
        /*01b8*/ 	.byte	0x04, 0x1e
        /*01ba*/ 	.short	(.L_39 - .L_38)
.L_38:
        /*01bc*/ 	.word	0x00000000


	//----- nvinfo : EIATTR_CBANK_PARAM_SIZE
	.align		4
.L_39:
        /*01c0*/ 	.byte	0x03, 0x19
        /*01c2*/ 	.short	0x0050


	//----- nvinfo : EIATTR_PARAM_CBANK
	.align		4
        /*01c4*/ 	.byte	0x04, 0x0a
        /*01c6*/ 	.short	(.L_41 - .L_40)
	.align		4
.L_40:
        /*01c8*/ 	.word	index@(.nv.constant0._Z19swa_backward_kernelPK13__nv_bfloat16S1_S1_S1_PKfPfS4_S4_iiii)
        /*01cc*/ 	.short	0x0380
        /*01ce*/ 	.short	0x0050


	//----- nvinfo : EIATTR_SW_WAR
	.align		4
.L_41:
        /*01d0*/ 	.byte	0x04, 0x36
        /*01d2*/ 	.short	(.L_43 - .L_42)
.L_42:
        /*01d4*/ 	.word	0x00000008
.L_43:


//--------------------- .nv.callgraph             --------------------------
	.section	.nv.callgraph,"",@"SHT_CUDA_CALLGRAPH"
	.align	4
	.sectionentsize	8
	.align		4
        /*0000*/ 	.word	0x00000000
	.align		4
        /*0004*/ 	.word	0xffffffff
	.align		4
        /*0008*/ 	.word	0x00000000
	.align		4
        /*000c*/ 	.word	0xfffffffe
	.align		4
        /*0010*/ 	.word	0x00000000
	.align		4
        /*0014*/ 	.word	0xfffffffd
	.align		4
        /*0018*/ 	.word	0x00000000
	.align		4
        /*001c*/ 	.word	0xfffffffc


//--------------------- .text._Z19swa_backward_kernelPK13__nv_bfloat16S1_S1_S1_PKfPfS4_S4_iiii --------------------------
	.section	.text._Z19swa_backward_kernelPK13__nv_bfloat16S1_S1_S1_PKfPfS4_S4_iiii,"ax",@progbits
	.align	128
        .global         _Z19swa_backward_kernelPK13__nv_bfloat16S1_S1_S1_PKfPfS4_S4_iiii
        .type           _Z19swa_backward_kernelPK13__nv_bfloat16S1_S1_S1_PKfPfS4_S4_iiii,@function
        .size           _Z19swa_backward_kernelPK13__nv_bfloat16S1_S1_S1_PKfPfS4_S4_iiii,(.L_x_39 - _Z19swa_backward_kernelPK13__nv_bfloat16S1_S1_S1_PKfPfS4_S4_iiii)
        .other          _Z19swa_backward_kernelPK13__nv_bfloat16S1_S1_S1_PKfPfS4_S4_iiii,@"STO_CUDA_ENTRY STV_DEFAULT"
_Z19swa_backward_kernelPK13__nv_bfloat16S1_S1_S1_PKfPfS4_S4_iiii:
.text._Z19swa_backward_kernelPK13__nv_bfloat16S1_S1_S1_PKfPfS4_S4_iiii:
[----:B------:R-:W-:Y:S01]  /*0000*/  LDC R1, c[0x0][0x37c] ;  /* 0x0000df00ff017b82 */ /* 0x000fe20000000800 */
[----:B------:R-:W0:Y:S07]  /*0010*/  S2R R3, SR_CTAID.Y ;  /* 0x0000000000037919 */ /* 0x000e2e0000002600 */
[----:B------:R-:W1:Y:S01]  /*0020*/  LDC.64 R6, c[0x0][0x3c8] ;  /* 0x0000f200ff067b82 */ /* 0x000e620000000a00 */
[----:B------:R-:W2:Y:S01]  /*0030*/  LDCU.64 UR6, c[0x0][0x358] ;  /* 0x00006b00ff0677ac */ /* 0x000ea20008000a00 */
[----:B------:R-:W3:Y:S06]  /*0040*/  S2R R5, SR_TID.X ;  /* 0x0000000000057919 */ /* 0x000eec0000002100 */
[----:B------:R-:W4:Y:S08]  /*0050*/  S2UR UR8, SR_CTAID.X ;  /* 0x00000000000879c3 */ /* 0x000f300000002500 */
[----:B------:R-:W4:Y:S01]  /*0060*/  LDC.64 R10, c[0x0][0x3c0] ;  /* 0x0000f000ff0a7b82 */ /* 0x000f220000000a00 */
[----:B0-----:R-:W-:-:S04]  /*0070*/  IADD3 R20, PT, PT, R3, 0x1, RZ ;  /* 0x0000000103147810 */ /* 0x001fc80007ffe0ff */
[CC--:B-1----:R-:W-:Y:S02]  /*0080*/  ISETP.GE.AND P0, PT, R20.reuse, R7.reuse, PT ;  /* 0x000000071400720c */ /* 0x0c2fe40003f06270 */
[----:B------:R-:W-:Y:S01]  /*0090*/  IADD3 R18, PT, PT, R20, -R7, RZ ;  /* 0x8000000714127210 */ /* 0x000fe20007ffe0ff */
[----:B----4-:R-:W-:-:S03]  /*00a0*/  IMAD R10, R10, UR8, R3 ;  /* 0x000000080a0a7c24 */ /* 0x010fc6000f8e0203 */
[----:B------:R-:W-:Y:S01]  /*00b0*/  SEL R18, R18, RZ, P0 ;  /* 0x000000ff12127207 */ /* 0x000fe20000000000 */
[----:B------:R-:W-:Y:S02]  /*00c0*/  IMAD R22, R6, R11, RZ ;  /* 0x0000000b06167224 */ /* 0x000fe400078e02ff */
[----:B------:R-:W-:Y:S01]  /*00d0*/  IMAD R19, R10, R7, RZ ;  /* 0x000000070a137224 */ /* 0x000fe200078e02ff */
[----:B------:R-:W-:-:S04]  /*00e0*/  IADD3 R16, PT, PT, -R18, R3, RZ ;  /* 0x0000000312107210 */ /* 0x000fc80007ffe1ff */
[C---:B------:R-:W-:Y:S01]  /*00f0*/  ISETP.GE.AND P0, PT, R16.reuse, RZ, PT ;  /* 0x000000ff1000720c */ /* 0x040fe20003f06270 */
[----:B------:R-:W-:-:S12]  /*0100*/  VIADD R21, R16, 0x1 ;  /* 0x0000000110157836 */ /* 0x000fd80000000000 */
[----:B--23--:R-:W-:Y:S05]  /*0110*/  @!P0 BRA `(.L_x_0) ;  /* 0x0000000800688947 */ /* 0x00cfea0003800000 */
[----:B------:R-:W0:Y:S01]  /*0120*/  LDC.64 R8, c[0x0][0x3a0] ;  /* 0x0000e800ff087b82 */ /* 0x000e220000000a00 */
[----:B------:R-:W-:Y:S01]  /*0130*/  ISETP.GE.U32.AND P0, PT, R16, 0x3, PT ;  /* 0x000000031000780c */ /* 0x000fe20003f06070 */
[----:B------:R-:W-:Y:S02]  /*0140*/  IMAD R0, R6, UR8, R5 ;  /* 0x0000000806007c24 */ /* 0x000fe4000f8e0205 */
[----:B------:R-:W-:Y:S02]  /*0150*/  HFMA2 R2, -RZ, RZ, 0, 0 ;  /* 0x00000000ff027431 */ /* 0x000fe400000001ff */
[----:B------:R-:W-:-:S04]  /*0160*/  IMAD R13, R22, R3, R0 ;  /* 0x00000003160d7224 */ /* 0x000fc800078e0200 */
[----:B0-----:R-:W-:-:S04]  /*0170*/  IMAD.WIDE R8, R13, 0x4, R8 ;  /* 0x000000040d087825 */ /* 0x001fc800078e0208 */
[----:B------:R-:W-:Y:S05]  /*0180*/  @!P0 BRA `(.L_x_1) ;  /* 0x0000000400b08947 */ /* 0x000fea0003800000 */
[-C--:B------:R-:W-:Y:S01]  /*0190*/  VIMNMX R0, PT, PT, R20, R7.reuse, !PT ;  /* 0x0000000714007248 */ /* 0x080fe20007fe0100 */
[----:B------:R-:W0:Y:S01]  /*01a0*/  S2UR UR5, SR_CgaCtaId ;  /* 0x00000000000579c3 */ /* 0x000e220000008800 */
[----:B------:R-:W-:Y:S01]  /*01b0*/  UMOV UR4, 0x400 ;  /* 0x0000040000047882 */ /* 0x000fe20000000000 */
[----:B------:R-:W-:Y:S02]  /*01c0*/  ISETP.GE.AND P0, PT, R5, R6, PT ;  /* 0x000000060500720c */ /* 0x000fe40003f06270 */
[----:B------:R-:W-:-:S04]  /*01d0*/  IADD3 R2, PT, PT, R0, -R7, RZ ;  /* 0x8000000700027210 */ /* 0x000fc80007ffe0ff */
[----:B------:R-:W1:Y:S01]  /*01e0*/  LDC R0, c[0x0][0x3c8] ;  /* 0x0000f200ff007b82 */ /* 0x000e620000000800 */
[C---:B------:R-:W-:Y:S01]  /*01f0*/  IADD3 R4, PT, PT, R2.reuse, 0x2, RZ ;  /* 0x0000000202047810 */ /* 0x040fe20007ffe0ff */
[C---:B------:R-:W-:Y:S02]  /*0200*/  VIADD R10, R2.reuse, 0x3 ;  /* 0x00000003020a7836 */ /* 0x040fe40000000000 */
[-C--:B------:R-:W-:Y:S02]  /*0210*/  IMAD R2, R2, R11.reuse, R11 ;  /* 0x0000000b02027224 */ /* 0x080fe400078e020b */
[-C--:B------:R-:W-:Y:S02]  /*0220*/  IMAD R4, R4, R11.reuse, UR8 ;  /* 0x0000000804047e24 */ /* 0x080fe4000f8e020b */
[-C--:B------:R-:W-:Y:S01]  /*0230*/  IMAD R10, R10, R11.reuse, UR8 ;  /* 0x000000080a0a7e24 */ /* 0x080fe2000f8e020b */
[----:B------:R-:W-:Y:S01]  /*0240*/  IADD3 R7, PT, PT, R2, UR8, RZ ;  /* 0x0000000802077c10 */ /* 0x000fe2000fffe0ff */
[----:B------:R-:W-:Y:S01]  /*0250*/  IMAD R11, R18, R11, UR8 ;  /* 0x00000008120b7e24 */ /* 0x000fe2000f8e020b */
[----:B------:R-:W-:Y:S01]  /*0260*/  LOP3.LUT R2, R21, 0xfffffffc, RZ, 0xc0, !PT ;  /* 0xfffffffc15027812 */ /* 0x000fe200078ec0ff */
[----:B------:R-:W-:-:S02]  /*0270*/  IMAD R15, R4, R6, R5 ;  /* 0x00000006040f7224 */ /* 0x000fc400078e0205 */
[-CC-:B------:R-:W-:Y:S01]  /*0280*/  IMAD R23, R11, R6.reuse, R5.reuse ;  /* 0x000000060b177224 */ /* 0x180fe200078e0205 */
[----:B------:R-:W-:Y:S01]  /*0290*/  IADD3 R4, PT, PT, -R2, RZ, RZ ;  /* 0x000000ff02047210 */ /* 0x000fe20007ffe1ff */
[----:B0-----:R-:W-:Y:S01]  /*02a0*/  ULEA UR4, UR5, UR4, 0x18 ;  /* 0x0000000405047291 */ /* 0x001fe2000f8ec0ff */
[-CC-:B------:R-:W-:Y:S02]  /*02b0*/  IMAD R7, R7, R6.reuse, R5.reuse ;  /* 0x0000000607077224 */ /* 0x180fe400078e0205 */
[----:B------:R-:W-:Y:S01]  /*02c0*/  IMAD R17, R10, R6, R5 ;  /* 0x000000060a117224 */ /* 0x000fe200078e0205 */
[----:B------:R-:W-:-:S12]  /*02d0*/  UIADD3 UR4, UPT, UPT, UR4, 0x8, URZ ;  /* 0x0000000804047890 */ /* 0x000fd8000fffe0ff */
.L_x_2:
[----:B------:R-:W0:Y:S01]  /*02e0*/  @!P0 LDC.64 R10, c[0x0][0x390] ;  /* 0x0000e400ff0a8b82 */ /* 0x000e220000000a00 */
[----:B------:R-:W2:Y:S04]  /*02f0*/  @!P0 LDG.E.CONSTANT R25, desc[UR6][R8.64] ;  /* 0x0000000608198981 */ /* 0x000ea8000c1e9900 */
[----:B------:R-:W3:Y:S03]  /*0300*/  @!P0 LDG.E.CONSTANT R28, desc[UR6][R8.64] ;  /* 0x00000006081c8981 */ /* 0x000ee6000c1e9900 */
[----:B------:R-:W4:Y:S01]  /*0310*/  @!P0 LDC.64 R12, c[0x0][0x390] ;  /* 0x0000e400ff0c8b82 */ /* 0x000f220000000a00 */
[----:B0-----:R-:W-:-:S06]  /*0320*/  @!P0 IMAD.WIDE R10, R23, 0x2, R10 ;  /* 0x00000002170a8825 */ /* 0x001fcc00078e020a */
[----:B------:R-:W5:Y:S01]  /*0330*/  @!P0 LDG.E.U16.CONSTANT R10, desc[UR6][R10.64] ;  /* 0x000000060a0a8981 */ /* 0x000f62000c1e9500 */
[----:B----4-:R-:W-:-:S06]  /*0340*/  @!P0 IMAD.WIDE R12, R7, 0x2, R12 ;  /* 0x00000002070c8825 */ /* 0x010fcc00078e020c */
[----:B------:R-:W4:Y:S01]  /*0350*/  @!P0 LDG.E.U16.CONSTANT R12, desc[UR6][R12.64] ;  /* 0x000000060c0c8981 */ /* 0x000f22000c1e9500 */
[----:B-1----:R-:W-:Y:S01]  /*0360*/  MOV R6, R0 ;  /* 0x0000000000067202 */ /* 0x002fe20000000f00 */
[----:B------:R-:W-:Y:S01]  /*0370*/  IMAD.MOV.U32 R14, RZ, RZ, RZ ;  /* 0x000000ffff0e7224 */ /* 0x000fe200078e00ff */
[----:B------:R-:W-:Y:S02]  /*0380*/  MOV R24, RZ ;  /* 0x000000ff00187202 */ /* 0x000fe40000000f00 */
[----:B-----5:R-:W-:Y:S02]  /*0390*/  @!P0 SHF.L.U32 R26, R10, 0x10, RZ ;  /* 0x000000100a1a8819 */ /* 0x020fe400000006ff */
[----:B----4-:R-:W-:-:S03]  /*03a0*/  @!P0 SHF.L.U32 R27, R12, 0x10, RZ ;  /* 0x000000100c1b8819 */ /* 0x010fc600000006ff */
[----:B--2---:R-:W-:Y:S02]  /*03b0*/  @!P0 FMUL R24, R25, R26 ;  /* 0x0000001a19188220 */ /* 0x004fe40000400000 */
[----:B---3--:R-:W-:Y:S01]  /*03c0*/  @!P0 FMUL R14, R28, R27 ;  /* 0x0000001b1c0e8220 */ /* 0x008fe20000400000 */
[----:B------:R-:W-:-:S13]  /*03d0*/  ISETP.GE.AND P0, PT, R5, R6, PT ;  /* 0x000000060500720c */ /* 0x000fda0003f06270 */
[----:B------:R-:W0:Y:S01]  /*03e0*/  @!P0 LDC.64 R10, c[0x0][0x390] ;  /* 0x0000e400ff0a8b82 */ /* 0x000e220000000a00 */
[----:B------:R-:W2:Y:S04]  /*03f0*/  @!P0 LDG.E.CONSTANT R25, desc[UR6][R8.64] ;  /* 0x0000000608198981 */ /* 0x000ea8000c1e9900 */
[----:B------:R-:W3:Y:S01]  /*0400*/  @!P0 LDG.E.CONSTANT R26, desc[UR6][R8.64] ;  /* 0x00000006081a8981 */ /* 0x000ee2000c1e9900 */
[----:B0-----:R-:W-:Y:S02]  /*0410*/  @!P0 IMAD.WIDE R12, R15, 0x2, R10 ;  /* 0x000000020f0c8825 */ /* 0x001fe400078e020a */
[----:B------:R-:W0:Y:S04]  /*0420*/  @!P0 LDC.64 R10, c[0x0][0x390] ;  /* 0x0000e400ff0a8b82 */ /* 0x000e280000000a00 */
[----:B------:R1:W4:Y:S01]  /*0430*/  @!P0 LDG.E.U16.CONSTANT R12, desc[UR6][R12.64] ;  /* 0x000000060c0c8981 */ /* 0x000322000c1e9500 */
[----:B0-----:R-:W-:-:S06]  /*0440*/  @!P0 IMAD.WIDE R10, R17, 0x2, R10 ;  /* 0x00000002110a8825 */ /* 0x001fcc00078e020a */
[----:B------:R0:W5:Y:S01]  /*0450*/  @!P0 LDG.E.U16.CONSTANT R10, desc[UR6][R10.64] ;  /* 0x000000060a0a8981 */ /* 0x000162000c1e9500 */
[----:B------:R-:W-:-:S03]  /*0460*/  VOTE.ANY R27, PT, PT ;  /* 0x00000000001b7806 */ /* 0x000fc600038e0100 */
[----:B------:R-:W0:Y:S01]  /*0470*/  SHFL.DOWN PT, R29, R24, 0x10, 0x1f ;  /* 0x0a001f00181d7f89 */ /* 0x000e2200000e0000 */
[----:B------:R-:W-:Y:S01]  /*0480*/  HFMA2 R28, -RZ, RZ, 0, 0 ;  /* 0x00000000ff1c7431 */ /* 0x000fe200000001ff */
[----:B-1----:R-:W-:Y:S02]  /*0490*/  VOTE.ANY R13, PT, PT ;  /* 0x00000000000d7806 */ /* 0x002fe400038e0100 */
[----:B0-----:R-:W0:Y:S01]  /*04a0*/  SHFL.DOWN PT, R11, R14, 0x10, 0x1f ;  /* 0x0a001f000e0b7f89 */ /* 0x001e2200000e0000 */
[----:B------:R-:W-:Y:S01]  /*04b0*/  FADD R29, R29, R24 ;  /* 0x000000181d1d7221 */ /* 0x000fe20000000000 */
[----:B0-----:R-:W-:-:S05]  /*04c0*/  FADD R14, R11, R14 ;  /* 0x0000000e0b0e7221 */ /* 0x001fca0000000000 */
[----:B------:R-:W0:Y:S02]  /*04d0*/  SHFL.DOWN PT, R11, R14, 0x8, 0x1f ;  /* 0x09001f000e0b7f89 */ /* 0x000e2400000e0000 */
[----:B0-----:R-:W-:Y:S01]  /*04e0*/  FADD R24, R14, R11 ;  /* 0x0000000b0e187221 */ /* 0x001fe20000000000 */
[----:B----4-:R-:W-:-:S04]  /*04f0*/  @!P0 IMAD.U32 R12, R12, 0x10000, RZ ;  /* 0x000100000c0c8824 */ /* 0x010fc800078e00ff */
[----:B--2---:R-:W-:Y:S02]  /*0500*/  @!P0 FMUL R28, R25, R12 ;  /* 0x0000000c191c8220 */ /* 0x004fe40000400000 */
[----:B------:R-:W0:Y:S02]  /*0510*/  SHFL.DOWN PT, R12, R29, 0x8, 0x1f ;  /* 0x09001f001d0c7f89 */ /* 0x000e2400000e0000 */
[----:B0-----:R-:W-:-:S05]  /*0520*/  FADD R25, R29, R12 ;  /* 0x0000000c1d197221 */ /* 0x001fca0000000000 */
[----:B------:R-:W0:Y:S02]  /*0530*/  SHFL.DOWN PT, R12, R25, 0x4, 0x1f ;  /* 0x08801f00190c7f89 */ /* 0x000e2400000e0000 */
[----:B0-----:R-:W-:-:S05]  /*0540*/  FADD R12, R25, R12 ;  /* 0x0000000c190c7221 */ /* 0x001fca0000000000 */
[----:B------:R-:W0:Y:S02]  /*0550*/  SHFL.DOWN PT, R11, R12, 0x2, 0x1f ;  /* 0x08401f000c0b7f89 */ /* 0x000e2400000e0000 */
[----:B0-----:R-:W-:Y:S02]  /*0560*/  FADD R12, R12, R11 ;  /* 0x0000000b0c0c7221 */ /* 0x001fe40000000000 */
[----:B------:R-:W0:Y:S02]  /*0570*/  SHFL.DOWN PT, R11, R24, 0x4, 0x1f ;  /* 0x08801f00180b7f89 */ /* 0x000e2400000e0000 */
[----:B0-----:R-:W-:Y:S01]  /*0580*/  FADD R24, R24, R11 ;  /* 0x0000000b18187221 */ /* 0x001fe20000000000 */
[----:B-----5:R-:W-:Y:S02]  /*0590*/  @!P0 SHF.L.U32 R11, R10, 0x10, RZ ;  /* 0x000000100a0b8819 */ /* 0x020fe400000006ff */
[----:B------:R-:W-:-:S03]  /*05a0*/  MOV R10, RZ ;  /* 0x000000ff000a7202 */ /* 0x000fc60000000f00 */
[----:B---3--:R-:W-:Y:S01]  /*05b0*/  @!P0 FMUL R10, R26, R11 ;  /* 0x0000000b1a0a8220 */ /* 0x008fe20000400000 */
[----:B------:R-:W-:Y:S01]  /*05c0*/  VOTE.ANY R11, PT, PT ;  /* 0x00000000000b7806 */ /* 0x000fe200038e0100 */
[----:B------:R-:W0:Y:S02]  /*05d0*/  SHFL.DOWN PT, R25, R28, 0x10, 0x1f ;  /* 0x0a001f001c197f89 */ /* 0x000e2400000e0000 */
[----:B0-----:R-:W-:-:S05]  /*05e0*/  FADD R29, R25, R28 ;  /* 0x0000001c191d7221 */ /* 0x001fca0000000000 */
[----:B------:R-:W0:Y:S04]  /*05f0*/  SHFL.DOWN PT, R14, R29, 0x8, 0x1f ;  /* 0x09001f001d0e7f89 */ /* 0x000e2800000e0000 */
[----:B------:R-:W1:Y:S01]  /*0600*/  SHFL.DOWN PT, R27, R12, 0x1, 0x1f ;  /* 0x08201f000c1b7f89 */ /* 0x000e6200000e0000 */
[----:B0-----:R-:W-:-:S05]  /*0610*/  FADD R26, R29, R14 ;  /* 0x0000000e1d1a7221 */ /* 0x001fca0000000000 */
[----:B------:R-:W0:Y:S01]  /*0620*/  SHFL.DOWN PT, R25, R26, 0x4, 0x1f ;  /* 0x08801f001a197f89 */ /* 0x000e2200000e0000 */
[----:B-1----:R-:W-:Y:S01]  /*0630*/  FADD R14, R12, R27 ;  /* 0x0000001b0c0e7221 */ /* 0x002fe20000000000 */
[----:B0-----:R-:W-:Y:S02]  /*0640*/  FADD R12, R26, R25 ;  /* 0x000000191a0c7221 */ /* 0x001fe40000000000 */
[----:B------:R-:W0:Y:S04]  /*0650*/  SHFL.DOWN PT, R25, R24, 0x2, 0x1f ;  /* 0x08401f0018197f89 */ /* 0x000e2800000e0000 */
[----:B------:R-:W1:Y:S01]  /*0660*/  SHFL.DOWN PT, R27, R12, 0x2, 0x1f ;  /* 0x08401f000c1b7f89 */ /* 0x000e6200000e0000 */
[----:B0-----:R-:W-:Y:S01]  /*0670*/  FADD R26, R24, R25 ;  /* 0x00000019181a7221 */ /* 0x001fe20000000000 */
[----:B------:R-:W-:-:S02]  /*0680*/  VOTE.ANY R25, PT, PT ;  /* 0x0000000000197806 */ /* 0x000fc400038e0100 */
[----:B------:R-:W0:Y:S01]  /*0690*/  SHFL.DOWN PT, R29, R10, 0x10, 0x1f ;  /* 0x0a001f000a1d7f89 */ /* 0x000e2200000e0000 */
[----:B-1----:R-:W-:Y:S01]  /*06a0*/  FADD R28, R12, R27 ;  /* 0x0000001b0c1c7221 */ /* 0x002fe20000000000 */
[----:B0-----:R-:W-:-:S05]  /*06b0*/  FADD R29, R29, R10 ;  /* 0x0000000a1d1d7221 */ /* 0x001fca0000000000 */
[----:B------:R-:W0:Y:S02]  /*06c0*/  SHFL.DOWN PT, R27, R29, 0x8, 0x1f ;  /* 0x09001f001d1b7f89 */ /* 0x000e2400000e0000 */
[----:B0-----:R-:W-:-:S05]  /*06d0*/  FADD R27, R29, R27 ;  /* 0x0000001b1d1b7221 */ /* 0x001fca0000000000 */
[----:B------:R-:W0:Y:S02]  /*06e0*/  SHFL.DOWN PT, R10, R27, 0x4, 0x1f ;  /* 0x08801f001b0a7f89 */ /* 0x000e2400000e0000 */
[----:B0-----:R-:W-:-:S05]  /*06f0*/  FADD R10, R27, R10 ;  /* 0x0000000a1b0a7221 */ /* 0x001fca0000000000 */
[----:B------:R-:W0:Y:S04]  /*0700*/  SHFL.DOWN PT, R24, R10, 0x2, 0x1f ;  /* 0x08401f000a187f89 */ /* 0x000e2800000e0000 */
[----:B------:R-:W1:Y:S04]  /*0710*/  SHFL.DOWN PT, R13, R26, 0x1, 0x1f ;  /* 0x08201f001a0d7f89 */ /* 0x000e6800000e0000 */
[----:B------:R-:W2:Y:S01]  /*0720*/  SHFL.DOWN PT, R11, R28, 0x1, 0x1f ;  /* 0x08201f001c0b7f89 */ /* 0x000ea200000e0000 */
[----:B0-----:R-:W-:-:S05]  /*0730*/  FADD R12, R10, R24 ;  /* 0x000000180a0c7221 */ /* 0x001fca0000000000 */
[----:B------:R-:W0:Y:S01]  /*0740*/  SHFL.DOWN PT, R24, R12, 0x1, 0x1f ;  /* 0x08201f000c187f89 */ /* 0x000e2200000e0000 */
[----:B------:R-:W-:Y:S01]  /*0750*/  ISETP.NE.AND P1, PT, R5, RZ, PT ;  /* 0x000000ff0500720c */ /* 0x000fe20003f25270 */
[----:B-1----:R-:W-:Y:S01]  /*0760*/  FADD R13, R26, R13 ;  /* 0x0000000d1a0d7221 */ /* 0x002fe20000000000 */
[----:B--2---:R-:W-:Y:S01]  /*0770*/  FADD R29, R28, R11 ;  /* 0x0000000b1c1d7221 */ /* 0x004fe20000000000 */
[----:B------:R-:W-:-:S10]  /*0780*/  VIADD R4, R4, 0x4 ;  /* 0x0000000404047836 */ /* 0x000fd40000000000 */
[----:B------:R2:W-:Y:S04]  /*0790*/  @!P1 STS [UR4+-0x8], R14 ;  /* 0xfffff80eff009988 */ /* 0x0005e80008000804 */
[----:B------:R2:W-:Y:S01]  /*07a0*/  @!P1 STS [UR4+-0x4], R13 ;  /* 0xfffffc0dff009988 */ /* 0x0005e20008000804 */
[----:B0-----:R-:W-:-:S03]  /*07b0*/  FADD R24, R12, R24 ;  /* 0x000000180c187221 */ /* 0x001fc60000000000 */
[----:B------:R2:W-:Y:S04]  /*07c0*/  @!P1 STS [UR4], R29 ;  /* 0x0000001dff009988 */ /* 0x0005e80008000804 */
[----:B------:R2:W-:Y:S01]  /*07d0*/  @!P1 STS [UR4+0x4], R24 ;  /* 0x00000418ff009988 */ /* 0x0005e20008000804 */
[----:B------:R-:W-:Y:S01]  /*07e0*/  ISETP.NE.AND P1, PT, R4, RZ, PT ;  /* 0x000000ff0400720c */ /* 0x000fe20003f25270 */
[----:B------:R-:W-:Y:S01]  /*07f0*/  UIADD3 UR4, UPT, UPT, UR4, 0x10, URZ ;  /* 0x0000001004047890 */ /* 0x000fe2000fffe0ff */
[C---:B------:R-:W-:Y:S01]  /*0800*/  LEA R23, R22.reuse, R23, 0x2 ;  /* 0x0000001716177211 */ /* 0x040fe200078e10ff */
[C---:B------:R-:W-:Y:S01]  /*0810*/  IMAD R17, R22.reuse, 0x4, R17 ;  /* 0x0000000416117824 */ /* 0x040fe200078e0211 */
[C---:B------:R-:W-:Y:S02]  /*0820*/  LEA R7, R22.reuse, R7, 0x2 ;  /* 0x0000000716077211 */ /* 0x040fe400078e10ff */
[----:B------:R-:W-:-:S07]  /*0830*/  LEA R15, R22, R15, 0x2 ;  /* 0x0000000f160f7211 */ /* 0x000fce00078e10ff */
[----:B--2---:R-:W-:Y:S05]  /*0840*/  @P1 BRA `(.L_x_2) ;  /* 0xfffffff800a41947 */ /* 0x004fea000383ffff */
.L_x_1:
[----:B------:R-:W-:-:S13]  /*0850*/  LOP3.LUT P0, R4, R21, 0x3, RZ, 0xc0, !PT ;  /* 0x0000000315047812 */ /* 0x000fda000780c0ff */
[----:B------:R-:W-:Y:S05]  /*0860*/  @!P0 BRA `(.L_x_0) ;  /* 0x0000000000948947 */ /* 0x000fea0003800000 */
[----:B------:R-:W-:Y:S01]  /*0870*/  ISETP.GE.AND P1, PT, R5, R6, PT ;  /* 0x000000060500720c */ /* 0x000fe20003f26270 */
[----:B------:R-:W0:Y:S01]  /*0880*/  S2R R12, SR_CgaCtaId ;  /* 0x00000000000c7919 */ /* 0x000e220000008800 */
[----:B------:R-:W1:Y:S01]  /*0890*/  LDCU UR4, c[0x0][0x3cc] ;  /* 0x00007980ff0477ac */ /* 0x000e620008000800 */
[----:B------:R-:W2:Y:S10]  /*08a0*/  LDC R15, c[0x0][0x3c4] ;  /* 0x0000f100ff0f7b82 */ /* 0x000eb40000000800 */
[----:B------:R3:W5:Y:S01]  /*08b0*/  @!P1 LDG.E.CONSTANT R8, desc[UR6][R8.64] ;  /* 0x0000000608089981 */ /* 0x000762000c1e9900 */
[----:B------:R-:W4:Y:S01]  /*08c0*/  @!P1 LDC.64 R10, c[0x0][0x390] ;  /* 0x0000e400ff0a9b82 */ /* 0x000f220000000a00 */
[----:B------:R-:W-:-:S02]  /*08d0*/  MOV R7, 0x400 ;  /* 0x0000040000077802 */ /* 0x000fc40000000f00 */
[----:B------:R-:W-:Y:S02]  /*08e0*/  ISETP.NE.AND P2, PT, R5, RZ, PT ;  /* 0x000000ff0500720c */ /* 0x000fe40003f45270 */
[----:B-1----:R-:W-:-:S04]  /*08f0*/  VIMNMX R13, PT, PT, R20, UR4, !PT ;  /* 0x00000004140d7c48 */ /* 0x002fc8000ffe0100 */
[----:B------:R-:W-:Y:S02]  /*0900*/  IADD3 R0, PT, PT, R2, -UR4, R13 ;  /* 0x8000000402007c10 */ /* 0x000fe4000fffe00d */
[----:B0-----:R-:W-:-:S03]  /*0910*/  LEA R13, R12, R7, 0x18 ;  /* 0x000000070c0d7211 */ /* 0x001fc600078ec0ff */
[----:B--2---:R-:W-:Y:S01]  /*0920*/  IMAD R7, R0, R15, UR8 ;  /* 0x0000000800077e24 */ /* 0x004fe2000f8e020f */
[----:B------:R-:W-:-:S03]  /*0930*/  LEA R0, R2, R13, 0x2 ;  /* 0x0000000d02007211 */ /* 0x000fc600078e10ff */
[----:B------:R-:W-:Y:S01]  /*0940*/  IMAD R7, R7, R6, R5 ;  /* 0x0000000607077224 */ /* 0x000fe200078e0205 */
[----:B---3--:R-:W-:-:S07]  /*0950*/  IADD3 R2, PT, PT, -R4, RZ, RZ ;  /* 0x000000ff04027210 */ /* 0x008fce0007ffe1ff */
.L_x_3:
[----:B----4-:R-:W-:-:S06]  /*0960*/  @!P1 IMAD.WIDE R12, R7, 0x2, R10 ;  /* 0x00000002070c9825 */ /* 0x010fcc00078e020a */
[----:B------:R-:W2:Y:S01]  /*0970*/  @!P1 LDG.E.U16.CONSTANT R12, desc[UR6][R12.64] ;  /* 0x000000060c0c9981 */ /* 0x000ea2000c1e9500 */
[----:B------:R-:W-:Y:S01]  /*0980*/  HFMA2 R4, -RZ, RZ, 0, 0 ;  /* 0x00000000ff047431 */ /* 0x000fe200000001ff */
[----:B------:R-:W-:Y:S02]  /*0990*/  VOTE.ANY R15, PT, PT ;  /* 0x00000000000f7806 */ /* 0x000fe400038e0100 */
[----:B------:R-:W-:Y:S02]  /*09a0*/  IADD3 R2, PT, PT, R2, 0x1, RZ ;  /* 0x0000000102027810 */ /* 0x000fe40007ffe0ff */
[----:B------:R-:W-:Y:S02]  /*09b0*/  IADD3 R7, PT, PT, R22, R7, RZ ;  /* 0x0000000716077210 */ /* 0x000fe40007ffe0ff */
[----:B------:R-:W-:Y:S01]  /*09c0*/  ISETP.NE.AND P0, PT, R2, RZ, PT ;  /* 0x000000ff0200720c */ /* 0x000fe20003f05270 */
[----:B--2---:R-:W-:-:S04]  /*09d0*/  @!P1 IMAD.U32 R9, R12, 0x10000, RZ ;  /* 0x000100000c099824 */ /* 0x004fc800078e00ff */
[----:B-----5:R-:W-:-:S05]  /*09e0*/  @!P1 FMUL R4, R8, R9 ;  /* 0x0000000908049220 */ /* 0x020fca0000400000 */
[----:B------:R-:W0:Y:S02]  /*09f0*/  SHFL.DOWN PT, R9, R4, 0x10, 0x1f ;  /* 0x0a001f0004097f89 */ /* 0x000e2400000e0000 */
[----:B0-----:R-:W-:-:S05]  /*0a00*/  FADD R6, R9, R4 ;  /* 0x0000000409067221 */ /* 0x001fca0000000000 */
        /* <DEDUP_REMOVED lines=8> */
[----:B------:R0:W-:Y:S02]  /*0a90*/  @!P2 STS [R0], R9 ;  /* 0x000000090000a388 */ /* 0x0001e40000000800 */
[----:B0-----:R-:W-:Y:S01]  /*0aa0*/  IADD3 R0, PT, PT, R0, 0x4, RZ ;  /* 0x0000000400007810 */ /* 0x001fe20007ffe0ff */
[----:B------:R-:W-:Y:S06]  /*0ab0*/  @P0 BRA `(.L_x_3) ;  /* 0xfffffffc00a80947 */ /* 0x000fec000383ffff */
.L_x_0:
[----:B------:R-:W0:Y:S01]  /*0ac0*/  LDC R0, c[0x0][0x3cc] ;  /* 0x0000f300ff007b82 */ /* 0x000e220000000800 */
[----:B------:R-:W-:Y:S01]  /*0ad0*/  BSSY.RECONVERGENT B0, `(.L_x_4) ;  /* 0x0000058000007945 */ /* 0x000fe20003800200 */
[----:B0-----:R-:W-:-:S04]  /*0ae0*/  ISETP.GE.AND P0, PT, R21, R0, PT ;  /* 0x000000001500720c */ /* 0x001fc80003f06270 */
[----:B------:R-:W-:-:S13]  /*0af0*/  ISETP.NE.OR P1, PT, R5, RZ, P0 ;  /* 0x000000ff0500720c */ /* 0x000fda0000725670 */
[----:B------:R-:W-:Y:S05]  /*0b00*/  @P1 BRA `(.L_x_5) ;  /* 0x0000000400501947 */ /* 0x000fea0003800000 */
[----:B------:R-:W-:Y:S02]  /*0b10*/  VIMNMX R7, PT, PT, R20, R0, !PT ;  /* 0x0000000014077248 */ /* 0x000fe40007fe0100 */
[----:B------:R-:W-:Y:S02]  /*0b20*/  LOP3.LUT R2, RZ, R3, RZ, 0x33, !PT ;  /* 0x00000003ff027212 */ /* 0x000fe400078e33ff */
[----:B------:R-:W-:-:S03]  /*0b30*/  IADD3 R4, PT, PT, R7, -0x2, -R3 ;  /* 0xfffffffe07047810 */ /* 0x000fc60007ffe803 */
[----:B------:R-:W-:Y:S01]  /*0b40*/  IMAD.IADD R2, R7, 0x1, R2 ;  /* 0x0000000107027824 */ /* 0x000fe200078e0202 */
[----:B------:R-:W-:Y:S02]  /*0b50*/  ISETP.GE.U32.AND P1, PT, R4, 0xf, PT ;  /* 0x0000000f0400780c */ /* 0x000fe40003f26070 */
[----:B------:R-:W-:Y:S02]  /*0b60*/  MOV R4, R21 ;  /* 0x0000001500047202 */ /* 0x000fe40000000f00 */
[----:B------:R-:W-:-:S09]  /*0b70*/  LOP3.LUT R10, R2, 0xf, RZ, 0xc0, !PT ;  /* 0x0000000f020a7812 */ /* 0x000fd200078ec0ff */
[----:B------:R-:W-:Y:S05]  /*0b80*/  @!P1 BRA `(.L_x_6) ;  /* 0x0000000000809947 */ /* 0x000fea0003800000 */
[----:B------:R-:W0:Y:S01]  /*0b90*/  S2R R9, SR_CgaCtaId ;  /* 0x0000000000097919 */ /* 0x000e220000008800 */
[----:B------:R-:W-:Y:S02]  /*0ba0*/  SHF.L.U32 R7, R7, 0x2, RZ ;  /* 0x0000000207077819 */ /* 0x000fe400000006ff */
[----:B------:R-:W-:Y:S02]  /*0bb0*/  IADD3 R4, PT, PT, R3, R0, RZ ;  /* 0x0000000003047210 */ /* 0x000fe40007ffe0ff */
[----:B------:R-:W-:-:S03]  /*0bc0*/  MOV R6, 0x400 ;  /* 0x0000040000067802 */ /* 0x000fc60000000f00 */
[----:B------:R-:W-:Y:S01]  /*0bd0*/  IMAD R7, R4, 0x4, -R7 ;  /* 0x0000000404077824 */ /* 0x000fe200078e0a07 */
[----:B------:R-:W-:-:S04]  /*0be0*/  LOP3.LUT R4, R2, 0xfffffff0, RZ, 0xc0, !PT ;  /* 0xfffffff002047812 */ /* 0x000fc800078ec0ff */
[----:B------:R-:W-:Y:S02]  /*0bf0*/  IADD3 R4, PT, PT, -R4, RZ, RZ ;  /* 0x000000ff04047210 */ /* 0x000fe40007ffe1ff */
[----:B0-----:R-:W-:Y:S02]  /*0c00*/  LEA R8, R9, R6, 0x18 ;  /* 0x0000000609087211 */ /* 0x001fe400078ec0ff */
[----:B------:R-:W-:Y:S02]  /*0c10*/  MOV R6, R16 ;  /* 0x0000001000067202 */ /* 0x000fe40000000f00 */
[----:B------:R-:W-:-:S07]  /*0c20*/  IADD3 R7, PT, PT, R7, 0x20, R8 ;  /* 0x0000002007077810 */ /* 0x000fce0007ffe008 */
.L_x_7:
[----:B------:R-:W-:Y:S01]  /*0c30*/  IADD3 R4, PT, PT, R4, 0x10, RZ ;  /* 0x0000001004047810 */ /* 0x000fe20007ffe0ff */
[----:B------:R-:W-:Y:S01]  /*0c40*/  STS [R7+-0x1c], RZ ;  /* 0xffffe4ff07007388 */ /* 0x000fe20000000800 */
[----:B------:R-:W-:Y:S02]  /*0c50*/  VIADD R6, R6, 0x10 ;  /* 0x0000001006067836 */ /* 0x000fe40000000000 */
[----:B------:R-:W-:Y:S01]  /*0c60*/  ISETP.NE.AND P1, PT, R4, RZ, PT ;  /* 0x000000ff0400720c */ /* 0x000fe20003f25270 */
[----:B------:R-:W-:Y:S04]  /*0c70*/  STS [R7+-0x18], RZ ;  /* 0xffffe8ff07007388 */ /* 0x000fe80000000800 */
[----:B------:R-:W-:Y:S04]  /*0c80*/  STS [R7+-0x14], RZ ;  /* 0xffffecff07007388 */ /* 0x000fe80000000800 */
[----:B------:R-:W-:Y:S04]  /*0c90*/  STS [R7+-0x10], RZ ;  /* 0xfffff0ff07007388 */ /* 0x000fe80000000800 */
[----:B------:R-:W-:Y:S04]  /*0ca0*/  STS [R7+-0xc], RZ ;  /* 0xfffff4ff07007388 */ /* 0x000fe80000000800 */
[----:B------:R-:W-:Y:S04]  /*0cb0*/  STS [R7+-0x8], RZ ;  /* 0xfffff8ff07007388 */ /* 0x000fe80000000800 */
[----:B------:R-:W-:Y:S04]  /*0cc0*/  STS [R7+-0x4], RZ ;  /* 0xfffffcff07007388 */ /* 0x000fe80000000800 */
[----:B------:R-:W-:Y:S04]  /*0cd0*/  STS [R7], RZ ;  /* 0x000000ff07007388 */ /* 0x000fe80000000800 */
[----:B------:R-:W-:Y:S04]  /*0ce0*/  STS [R7+0x4], RZ ;  /* 0x000004ff07007388 */ /* 0x000fe80000000800 */
[----:B------:R-:W-:Y:S04]  /*0cf0*/  STS [R7+0x8], RZ ;  /* 0x000008ff07007388 */ /* 0x000fe80000000800 */
[----:B------:R-:W-:Y:S04]  /*0d00*/  STS [R7+0xc], RZ ;  /* 0x00000cff07007388 */ /* 0x000fe80000000800 */
[----:B------:R-:W-:Y:S04]  /*0d10*/  STS [R7+0x10], RZ ;  /* 0x000010ff07007388 */ /* 0x000fe80000000800 */
[----:B------:R-:W-:Y:S04]  /*0d20*/  STS [R7+0x14], RZ ;  /* 0x000014ff07007388 */ /* 0x000fe80000000800 */
[----:B------:R-:W-:Y:S04]  /*0d30*/  STS [R7+0x18], RZ ;  /* 0x000018ff07007388 */ /* 0x000fe80000000800 */
[----:B------:R-:W-:Y:S04]  /*0d40*/  STS [R7+0x1c], RZ ;  /* 0x00001cff07007388 */ /* 0x000fe80000000800 */
[----:B------:R0:W-:Y:S02]  /*0d50*/  STS [R7+0x20], RZ ;  /* 0x000020ff07007388 */ /* 0x0001e40000000800 */
[----:B0-----:R-:W-:Y:S01]  /*0d60*/  IADD3 R7, PT, PT, R7, 0x40, RZ ;  /* 0x0000004007077810 */ /* 0x001fe20007ffe0ff */
[----:B------:R-:W-:Y:S06]  /*0d70*/  @P1 BRA `(.L_x_7) ;  /* 0xfffffffc00ac1947 */ /* 0x000fec000383ffff */
[----:B------:R-:W-:-:S07]  /*0d80*/  IADD3 R4, PT, PT, R6, 0x1, RZ ;  /* 0x0000000106047810 */ /* 0x000fce0007ffe0ff */
.L_x_6:
[----:B------:R-:W-:-:S13]  /*0d90*/  ISETP.NE.AND P1, PT, R10, RZ, PT ;  /* 0x000000ff0a00720c */ /* 0x000fda0003f25270 */
[----:B------:R-:W-:Y:S05]  /*0da0*/  @!P1 BRA `(.L_x_5) ;  /* 0x0000000000a89947 */ /* 0x000fea0003800000 */
[----:B------:R-:W-:Y:S02]  /*0db0*/  ISETP.GE.U32.AND P1, PT, R10, 0x8, PT ;  /* 0x000000080a00780c */ /* 0x000fe40003f26070 */
[----:B------:R-:W-:-:S04]  /*0dc0*/  LOP3.LUT R8, R2, 0x7, RZ, 0xc0, !PT ;  /* 0x0000000702087812 */ /* 0x000fc800078ec0ff */
[----:B------:R-:W-:-:S07]  /*0dd0*/  ISETP.NE.AND P2, PT, R8, RZ, PT ;  /* 0x000000ff0800720c */ /* 0x000fce0003f45270 */
[----:B------:R-:W-:Y:S06]  /*0de0*/  @!P1 BRA `(.L_x_8) ;  /* 0x0000000000349947 */ /* 0x000fec0003800000 */
[----:B------:R-:W0:Y:S01]  /*0df0*/  S2R R7, SR_CgaCtaId ;  /* 0x0000000000077919 */ /* 0x000e220000008800 */
[----:B------:R-:W-:-:S04]  /*0e00*/  MOV R6, 0x400 ;  /* 0x0000040000067802 */ /* 0x000fc80000000f00 */
[----:B0-----:R-:W-:-:S04]  /*0e10*/  LEA R7, R7, R6, 0x18 ;  /* 0x0000000607077211 */ /* 0x001fc800078ec0ff */
[C---:B------:R-:W-:Y:S01]  /*0e20*/  LEA R6, R4.reuse, R7, 0x2 ;  /* 0x0000000704067211 */ /* 0x040fe200078e10ff */
[----:B------:R-:W-:-:S04]  /*0e30*/  VIADD R4, R4, 0x8 ;  /* 0x0000000804047836 */ /* 0x000fc80000000000 */
[----:B------:R0:W-:Y:S04]  /*0e40*/  STS [R6], RZ ;  /* 0x000000ff06007388 */ /* 0x0001e80000000800 */
[----:B------:R0:W-:Y:S04]  /*0e50*/  STS [R6+0x4], RZ ;  /* 0x000004ff06007388 */ /* 0x0001e80000000800 */
[----:B------:R0:W-:Y:S04]  /*0e60*/  STS [R6+0x8], RZ ;  /* 0x000008ff06007388 */ /* 0x0001e80000000800 */
[----:B------:R0:W-:Y:S04]  /*0e70*/  STS [R6+0xc], RZ ;  /* 0x00000cff06007388 */ /* 0x0001e80000000800 */
[----:B------:R0:W-:Y:S04]  /*0e80*/  STS [R6+0x10], RZ ;  /* 0x000010ff06007388 */ /* 0x0001e80000000800 */
[----:B------:R0:W-:Y:S04]  /*0e90*/  STS [R6+0x14], RZ ;  /* 0x000014ff06007388 */ /* 0x0001e80000000800 */
[----:B------:R0:W-:Y:S04]  /*0ea0*/  STS [R6+0x18], RZ ;  /* 0x000018ff06007388 */ /* 0x0001e80000000800 */
[----:B------:R0:W-:Y:S02]  /*0eb0*/  STS [R6+0x1c], RZ ;  /* 0x00001cff06007388 */ /* 0x0001e40000000800 */
.L_x_8:
[----:B------:R-:W-:Y:S05]  /*0ec0*/  @!P2 BRA `(.L_x_5) ;  /* 0x000000000060a947 */ /* 0x000fea0003800000 */
[----:B------:R-:W-:Y:S02]  /*0ed0*/  ISETP.GE.U32.AND P1, PT, R8, 0x4, PT ;  /* 0x000000040800780c */ /* 0x000fe40003f26070 */
[----:B------:R-:W-:-:S04]  /*0ee0*/  LOP3.LUT R2, R2, 0x3, RZ, 0xc0, !PT ;  /* 0x0000000302027812 */ /* 0x000fc800078ec0ff */
[----:B------:R-:W-:-:S07]  /*0ef0*/  ISETP.NE.AND P2, PT, R2, RZ, PT ;  /* 0x000000ff0200720c */ /* 0x000fce0003f45270 */
[----:B------:R-:W-:Y:S06]  /*0f00*/  @!P1 BRA `(.L_x_9) ;  /* 0x0000000000249947 */ /* 0x000fec0003800000 */
[----:B------:R-:W1:Y:S01]  /*0f10*/  S2R R7, SR_CgaCtaId ;  /* 0x0000000000077919 */ /* 0x000e620000008800 */
[----:B0-----:R-:W-:-:S04]  /*0f20*/  MOV R6, 0x400 ;  /* 0x0000040000067802 */ /* 0x001fc80000000f00 */
[----:B-1----:R-:W-:-:S04]  /*0f30*/  LEA R7, R7, R6, 0x18 ;  /* 0x0000000607077211 */ /* 0x002fc800078ec0ff */
[C---:B------:R-:W-:Y:S02]  /*0f40*/  LEA R7, R4.reuse, R7, 0x2 ;  /* 0x0000000704077211 */ /* 0x040fe400078e10ff */
[----:B------:R-:W-:-:S03]  /*0f50*/  IADD3 R4, PT, PT, R4, 0x4, RZ ;  /* 0x0000000404047810 */ /* 0x000fc60007ffe0ff */
[----:B------:R1:W-:Y:S04]  /*0f60*/  STS [R7], RZ ;  /* 0x000000ff07007388 */ /* 0x0003e80000000800 */
[----:B------:R1:W-:Y:S04]  /*0f70*/  STS [R7+0x4], RZ ;  /* 0x000004ff07007388 */ /* 0x0003e80000000800 */
[----:B------:R1:W-:Y:S04]  /*0f80*/  STS [R7+0x8], RZ ;  /* 0x000008ff07007388 */ /* 0x0003e80000000800 */
[----:B------:R1:W-:Y:S02]  /*0f90*/  STS [R7+0xc], RZ ;  /* 0x00000cff07007388 */ /* 0x0003e40000000800 */
.L_x_9:
[----:B------:R-:W-:Y:S05]  /*0fa0*/  @!P2 BRA `(.L_x_5) ;  /* 0x000000000028a947 */ /* 0x000fea0003800000 */
[----:B-1----:R-:W1:Y:S01]  /*0fb0*/  S2R R7, SR_CgaCtaId ;  /* 0x0000000000077919 */ /* 0x002e620000008800 */
[----:B0-----:R-:W-:-:S04]  /*0fc0*/  MOV R6, 0x400 ;  /* 0x0000040000067802 */ /* 0x001fc80000000f00 */
[----:B-1----:R-:W-:Y:S02]  /*0fd0*/  LEA R7, R7, R6, 0x18 ;  /* 0x0000000607077211 */ /* 0x002fe400078ec0ff */
[----:B------:R-:W-:-:S03]  /*0fe0*/  IADD3 R6, PT, PT, -R2, RZ, RZ ;  /* 0x000000ff02067210 */ /* 0x000fc60007ffe1ff */
[----:B------:R-:W-:-:S07]  /*0ff0*/  IMAD R2, R4, 0x4, R7 ;  /* 0x0000000404027824 */ /* 0x000fce00078e0207 */
.L_x_10:
[----:B------:R-:W-:Y:S01]  /*1000*/  IADD3 R6, PT, PT, R6, 0x1, RZ ;  /* 0x0000000106067810 */ /* 0x000fe20007ffe0ff */
[----:B------:R0:W-:Y:S03]  /*1010*/  STS [R2], RZ ;  /* 0x000000ff02007388 */ /* 0x0001e60000000800 */
[----:B------:R-:W-:Y:S02]  /*1020*/  ISETP.NE.AND P1, PT, R6, RZ, PT ;  /* 0x000000ff0600720c */ /* 0x000fe40003f25270 */
[----:B0-----:R-:W-:-:S11]  /*1030*/  IADD3 R2, PT, PT, R2, 0x4, RZ ;  /* 0x0000000402027810 */ /* 0x001fd60007ffe0ff */
[----:B------:R-:W-:Y:S05]  /*1040*/  @P1 BRA `(.L_x_10) ;  /* 0xfffffffc00ec1947 */ /* 0x000fea000383ffff */
.L_x_5:
[----:B------:R-:W-:Y:S05]  /*1050*/  BSYNC.RECONVERGENT B0 ;  /* 0x0000000000007941 */ /* 0x000fea0003800200 */
.L_x_4:
[----:B------:R-:W2:Y:S01]  /*1060*/  LDC R2, c[0x0][0x3c8] ;  /* 0x0000f200ff027b82 */ /* 0x000ea20000000800 */
[----:B------:R-:W-:Y:S07]  /*1070*/  BSSY.RECONVERGENT B0, `(.L_x_11) ;  /* 0x0000086000007945 */ /* 0x000fee0003800200 */
[----:B------:R-:W-:Y:S01]  /*1080*/  BAR.SYNC.DEFER_BLOCKING 0x0 ;  /* 0x0000000000007b1d */ /* 0x000fe20000010000 */
[----:B--2---:R-:W-:-:S13]  /*1090*/  ISETP.GE.AND P1, PT, R5, R2, PT ;  /* 0x000000020500720c */ /* 0x004fda0003f26270 */
[----:B------:R-:W-:Y:S05]  /*10a0*/  @P1 BRA `(.L_x_12) ;  /* 0x0000000800081947 */ /* 0x000fea0003800000 */
[----:B------:R-:W-:-:S13]  /*10b0*/  ISETP.GE.AND P2, PT, R16, RZ, PT ;  /* 0x000000ff1000720c */ /* 0x000fda0003f46270 */
[----:B------:R-:W-:Y:S05]  /*10c0*/  @!P2 BRA `(.L_x_12) ;  /* 0x000000080000a947 */ /* 0x000fea0003800000 */
[----:B------:R-:W2:Y:S01]  /*10d0*/  LDC.64 R8, c[0x0][0x3a0] ;  /* 0x0000e800ff087b82 */ /* 0x000ea20000000a00 */
[----:B-1----:R-:W-:-:S04]  /*10e0*/  IMAD R7, R2, UR8, R5 ;  /* 0x0000000802077c24 */ /* 0x002fc8000f8e0205 */
[----:B------:R-:W-:-:S04]  /*10f0*/  IMAD R11, R22, R3, R7 ;  /* 0x00000003160b7224 */ /* 0x000fc800078e0207 */
[----:B--2---:R-:W-:-:S05]  /*1100*/  IMAD.WIDE R8, R11, 0x4, R8 ;  /* 0x000000040b087825 */ /* 0x004fca00078e0208 */
[----:B------:R1:W5:Y:S01]  /*1110*/  LDG.E.CONSTANT R4, desc[UR6][R8.64] ;  /* 0x0000000608047981 */ /* 0x000362000c1e9900 */
[----:B------:R-:W-:Y:S01]  /*1120*/  ISETP.GE.U32.AND P2, PT, R16, 0x7, PT ;  /* 0x000000071000780c */ /* 0x000fe20003f46070 */
[----:B0-----:R-:W-:-:S12]  /*1130*/  HFMA2 R6, -RZ, RZ, 0, 0 ;  /* 0x00000000ff067431 */ /* 0x001fd800000001ff */
[----:B-1----:R-:W-:Y:S05]  /*1140*/  @!P2 BRA `(.L_x_13) ;  /* 0x0000000000d8a947 */ /* 0x002fea0003800000 */
[----:B------:R-:W0:Y:S01]  /*1150*/  LDC R11, c[0x0][0x3c4] ;  /* 0x0000f100ff0b7b82 */ /* 0x000e220000000800 */
[----:B------:R-:W-:Y:S01]  /*1160*/  LOP3.LUT R6, R21, 0xfffffff8, RZ, 0xc0, !PT ;  /* 0xfffffff815067812 */ /* 0x000fe200078ec0ff */
[----:B------:R-:W-:-:S03]  /*1170*/  IMAD.MOV.U32 R23, RZ, RZ, R19 ;  /* 0x000000ffff177224 */ /* 0x000fc600078e0013 */
[----:B------:R-:W-:-:S03]  /*1180*/  IADD3 R26, PT, PT, -R6, RZ, RZ ;  /* 0x000000ff061a7210 */ /* 0x000fc60007ffe1ff */
[----:B------:R-:W1:Y:S01]  /*1190*/  LDC.64 R8, c[0x0][0x398] ;  /* 0x0000e600ff087b82 */ /* 0x000e620000000a00 */
[----:B0-----:R-:W-:-:S04]  /*11a0*/  IMAD R11, R18, R11, UR8 ;  /* 0x00000008120b7e24 */ /* 0x001fc8000f8e020b */
[----:B------:R-:W-:-:S07]  /*11b0*/  IMAD R17, R11, R2, R5 ;  /* 0x000000020b117224 */ /* 0x000fce00078e0205 */
.L_x_14:
[----:B01----:R-:W-:Y:S01]  /*11c0*/  IMAD.WIDE R10, R23, 0x2, R8 ;  /* 0x00000002170a7825 */ /* 0x003fe200078e0208 */
[----:B------:R-:W0:Y:S04]  /*11d0*/  LDC.64 R28, c[0x0][0x3b8] ;  /* 0x0000ee00ff1c7b82 */ /* 0x000e280000000a00 */
[----:B------:R-:W2:Y:S04]  /*11e0*/  LDG.E.U16.CONSTANT R13, desc[UR6][R10.64] ;  /* 0x000000060a0d7981 */ /* 0x000ea8000c1e9500 */
[----:B------:R-:W3:Y:S04]  /*11f0*/  LDG.E.U16.CONSTANT R12, desc[UR6][R10.64+0x2] ;  /* 0x000002060a0c7981 */ /* 0x000ee8000c1e9500 */
[----:B------:R-:W4:Y:S04]  /*1200*/  LDG.E.U16.CONSTANT R15, desc[UR6][R10.64+0x4] ;  /* 0x000004060a0f7981 */ /* 0x000f28000c1e9500 */
[----:B------:R-:W4:Y:S04]  /*1210*/  LDG.E.U16.CONSTANT R14, desc[UR6][R10.64+0x6] ;  /* 0x000006060a0e7981 */ /* 0x000f28000c1e9500 */
[----:B------:R-:W4:Y:S01]  /*1220*/  LDG.E.U16.CONSTANT R24, desc[UR6][R10.64+0x8] ;  /* 0x000008060a187981 */ /* 0x000f22000c1e9500 */
[----:B0-----:R-:W-:Y:S01]  /*1230*/  IMAD.WIDE R28, R17, 0x4, R28 ;  /* 0x00000004111c7825 */ /* 0x001fe200078e021c */
[----:B--2---:R-:W-:-:S02]  /*1240*/  SHF.L.U32 R13, R13, 0x10, RZ ;  /* 0x000000100d0d7819 */ /* 0x004fc400000006ff */
[----:B---3--:R-:W-:-:S03]  /*1250*/  SHF.L.U32 R27, R12, 0x10, RZ ;  /* 0x000000100c1b7819 */ /* 0x008fc600000006ff */
[----:B-----5:R-:W-:Y:S01]  /*1260*/  FMUL R25, R4, R13 ;  /* 0x0000000d04197220 */ /* 0x020fe20000400000 */
[----:B------:R-:W-:-:S04]  /*1270*/  IMAD.WIDE R12, R22, 0x4, R28 ;  /* 0x00000004160c7825 */ /* 0x000fc800078e021c */
[----:B------:R-:W-:Y:S01]  /*1280*/  FMUL R27, R4, R27 ;  /* 0x0000001b041b7220 */ /* 0x000fe20000400000 */
[----:B------:R0:W-:Y:S04]  /*1290*/  REDG.E.ADD.F32.FTZ.RN.STRONG.GPU desc[UR6][R28.64], R25 ;  /* 0x000000191c0079a6 */ /* 0x0001e8000c12f306 */
[----:B------:R1:W-:Y:S04]  /*12a0*/  REDG.E.ADD.F32.FTZ.RN.STRONG.GPU desc[UR6][R12.64], R27 ;  /* 0x0000001b0c0079a6 */ /* 0x0003e8000c12f306 */
[----:B0-----:R-:W2:Y:S04]  /*12b0*/  LDG.E.U16.CONSTANT R28, desc[UR6][R10.64+0xa] ;  /* 0x00000a060a1c7981 */ /* 0x001ea8000c1e9500 */
[----:B-1----:R-:W3:Y:S04]  /*12c0*/  LDG.E.U16.CONSTANT R27, desc[UR6][R10.64+0xc] ;  /* 0x00000c060a1b7981 */ /* 0x002ee8000c1e9500 */
[----:B------:R0:W3:Y:S01]  /*12d0*/  LDG.E.U16.CONSTANT R29, desc[UR6][R10.64+0xe] ;  /* 0x00000e060a1d7981 */ /* 0x0000e2000c1e9500 */
[----:B----4-:R-:W-:Y:S01]  /*12e0*/  IMAD.U32 R15, R15, 0x10000, RZ ;  /* 0x000100000f0f7824 */ /* 0x010fe200078e00ff */
[----:B------:R-:W-:Y:S01]  /*12f0*/  SHF.L.U32 R25, R14, 0x10, RZ ;  /* 0x000000100e197819 */ /* 0x000fe200000006ff */
[----:B------:R-:W-:-:S04]  /*1300*/  IMAD.WIDE R12, R22, 0x4, R12 ;  /* 0x00000004160c7825 */ /* 0x000fc800078e020c */
[----:B------:R-:W-:Y:S01]  /*1310*/  FMUL R15, R4, R15 ;  /* 0x0000000f040f7220 */ /* 0x000fe20000400000 */
[----:B------:R-:W-:Y:S01]  /*1320*/  SHF.L.U32 R24, R24, 0x10, RZ ;  /* 0x0000001018187819 */ /* 0x000fe200000006ff */
[----:B------:R-:W-:-:S03]  /*1330*/  FMUL R25, R4, R25 ;  /* 0x0000001904197220 */ /* 0x000fc60000400000 */
[----:B------:R1:W-:Y:S02]  /*1340*/  REDG.E.ADD.F32.FTZ.RN.STRONG.GPU desc[UR6][R12.64], R15 ;  /* 0x0000000f0c0079a6 */ /* 0x0003e4000c12f306 */
[----:B-1----:R-:W-:-:S04]  /*1350*/  IMAD.WIDE R14, R22, 0x4, R12 ;  /* 0x00000004160e7825 */ /* 0x002fc800078e020c */
[----:B------:R-:W-:Y:S01]  /*1360*/  FMUL R13, R4, R24 ;  /* 0x00000018040d7220 */ /* 0x000fe20000400000 */
[----:B------:R1:W-:Y:S01]  /*1370*/  REDG.E.ADD.F32.FTZ.RN.STRONG.GPU desc[UR6][R14.64], R25 ;  /* 0x000000190e0079a6 */ /* 0x0003e2000c12f306 */
[----:B------:R-:W-:Y:S01]  /*1380*/  IADD3 R26, PT, PT, R26, 0x8, RZ ;  /* 0x000000081a1a7810 */ /* 0x000fe20007ffe0ff */
[----:B-1----:R-:W-:-:S05]  /*1390*/  IMAD.WIDE R24, R22, 0x4, R14 ;  /* 0x0000000416187825 */ /* 0x002fca00078e020e */
[----:B------:R1:W-:Y:S01]  /*13a0*/  REDG.E.ADD.F32.FTZ.RN.STRONG.GPU desc[UR6][R24.64], R13 ;  /* 0x0000000d180079a6 */ /* 0x0003e2000c12f306 */
[----:B------:R-:W-:Y:S01]  /*13b0*/  ISETP.NE.AND P2, PT, R26, RZ, PT ;  /* 0x000000ff1a00720c */ /* 0x000fe20003f45270 */
[----:B-1----:R-:W-:-:S04]  /*13c0*/  IMAD.WIDE R12, R22, 0x4, R24 ;  /* 0x00000004160c7825 */ /* 0x002fc800078e0218 */
[C---:B0-----:R-:W-:Y:S01]  /*13d0*/  IMAD.WIDE R10, R22.reuse, 0x4, R12 ;  /* 0x00000004160a7825 */ /* 0x041fe200078e020c */
[----:B------:R-:W-:Y:S02]  /*13e0*/  IADD3 R23, PT, PT, R23, 0x8, RZ ;  /* 0x0000000817177810 */ /* 0x000fe40007ffe0ff */
[----:B------:R-:W-:Y:S02]  /*13f0*/  LEA R17, R22, R17, 0x3 ;  /* 0x0000001116117211 */ /* 0x000fe400078e18ff */
[----:B--2---:R-:W-:Y:S02]  /*1400*/  SHF.L.U32 R28, R28, 0x10, RZ ;  /* 0x000000101c1c7819 */ /* 0x004fe400000006ff */
[----:B---3--:R-:W-:-:S03]  /*1410*/  SHF.L.U32 R15, R27, 0x10, RZ ;  /* 0x000000101b0f7819 */ /* 0x008fc600000006ff */
[C---:B------:R-:W-:Y:S01]  /*1420*/  FMUL R27, R4.reuse, R28 ;  /* 0x0000001c041b7220 */ /* 0x040fe20000400000 */
[----:B------:R-:W-:Y:S02]  /*1430*/  IMAD.U32 R28, R29, 0x10000, RZ ;  /* 0x000100001d1c7824 */ /* 0x000fe400078e00ff */
[----:B------:R-:W-:Y:S01]  /*1440*/  FMUL R29, R4, R15 ;  /* 0x0000000f041d7220 */ /* 0x000fe20000400000 */
[----:B------:R-:W-:Y:S01]  /*1450*/  IMAD.WIDE R14, R22, 0x4, R10 ;  /* 0x00000004160e7825 */ /* 0x000fe200078e020a */
[----:B------:R0:W-:Y:S03]  /*1460*/  REDG.E.ADD.F32.FTZ.RN.STRONG.GPU desc[UR6][R12.64], R27 ;  /* 0x0000001b0c0079a6 */ /* 0x0001e6000c12f306 */
[----:B------:R-:W-:Y:S01]  /*1470*/  FMUL R28, R4, R28 ;  /* 0x0000001c041c7220 */ /* 0x000fe20000400000 */
[----:B------:R0:W-:Y:S04]  /*1480*/  REDG.E.ADD.F32.FTZ.RN.STRONG.GPU desc[UR6][R10.64], R29 ;  /* 0x0000001d0a0079a6 */ /* 0x0001e8000c12f306 */
[----:B------:R0:W-:Y:S01]  /*1490*/  REDG.E.ADD.F32.FTZ.RN.STRONG.GPU desc[UR6][R14.64], R28 ;  /* 0x0000001c0e0079a6 */ /* 0x0001e2000c12f306 */
[----:B------:R-:W-:Y:S05]  /*14a0*/  @P2 BRA `(.L_x_14) ;  /* 0xfffffffc00442947 */ /* 0x000fea000383ffff */
.L_x_13:
[----:B------:R-:W-:-:S13]  /*14b0*/  LOP3.LUT P2, R8, R21, 0x7, RZ, 0xc0, !PT ;  /* 0x0000000715087812 */ /* 0x000fda000784c0ff */
[----:B------:R-:W-:Y:S05]  /*14c0*/  @!P2 BRA `(.L_x_12) ;  /* 0x000000040000a947 */ /* 0x000fea0003800000 */
[----:B------:R-:W-:Y:S02]  /*14d0*/  ISETP.GE.U32.AND P2, PT, R8, 0x4, PT ;  /* 0x000000040800780c */ /* 0x000fe40003f46070 */
[----:B------:R-:W-:-:S11]  /*14e0*/  LOP3.LUT P3, R17, R21, 0x3, RZ, 0xc0, !PT ;  /* 0x0000000315117812 */ /* 0x000fd6000786c0ff */
[----:B------:R-:W-:Y:S05]  /*14f0*/  @!P2 BRA `(.L_x_15) ;  /* 0x00000000006ca947 */ /* 0x000fea0003800000 */
[----:B------:R-:W1:Y:S01]  /*1500*/  LDC.64 R8, c[0x0][0x398] ;  /* 0x0000e600ff087b82 */ /* 0x000e620000000a00 */
[----:B0-----:R-:W-:-:S07]  /*1510*/  IADD3 R11, PT, PT, R19, R6, RZ ;  /* 0x00000006130b7210 */ /* 0x001fce0007ffe0ff */
[----:B------:R-:W0:Y:S01]  /*1520*/  LDC.64 R14, c[0x0][0x3b8] ;  /* 0x0000ee00ff0e7b82 */ /* 0x000e220000000a00 */
[----:B-1----:R-:W-:-:S05]  /*1530*/  IMAD.WIDE R8, R11, 0x2, R8 ;  /* 0x000000020b087825 */ /* 0x002fca00078e0208 */
[----:B------:R-:W2:Y:S04]  /*1540*/  LDG.E.U16.CONSTANT R13, desc[UR6][R8.64] ;  /* 0x00000006080d7981 */ /* 0x000ea8000c1e9500 */
[----:B------:R-:W3:Y:S04]  /*1550*/  LDG.E.U16.CONSTANT R24, desc[UR6][R8.64+0x2] ;  /* 0x0000020608187981 */ /* 0x000ee8000c1e9500 */
[----:B------:R-:W4:Y:S04]  /*1560*/  LDG.E.U16.CONSTANT R10, desc[UR6][R8.64+0x4] ;  /* 0x00000406080a7981 */ /* 0x000f28000c1e9500 */
[----:B------:R1:W4:Y:S01]  /*1570*/  LDG.E.U16.CONSTANT R11, desc[UR6][R8.64+0x6] ;  /* 0x00000606080b7981 */ /* 0x000322000c1e9500 */
[----:B------:R-:W-:-:S04]  /*1580*/  IMAD.IADD R12, R18, 0x1, R6 ;  /* 0x00000001120c7824 */ /* 0x000fc800078e0206 */
[----:B------:R-:W-:-:S04]  /*1590*/  IMAD R23, R22, R12, R7 ;  /* 0x0000000c16177224 */ /* 0x000fc800078e0207 */
[----:B0-----:R-:W-:Y:S01]  /*15a0*/  IMAD.WIDE R14, R23, 0x4, R14 ;  /* 0x00000004170e7825 */ /* 0x001fe200078e020e */
[----:B--2---:R-:W-:-:S03]  /*15b0*/  SHF.L.U32 R23, R13, 0x10, RZ ;  /* 0x000000100d177819 */ /* 0x004fc600000006ff */
[----:B------:R-:W-:Y:S01]  /*15c0*/  IMAD.WIDE R12, R22, 0x4, R14 ;  /* 0x00000004160c7825 */ /* 0x000fe200078e020e */
[----:B---3--:R-:W-:-:S03]  /*15d0*/  SHF.L.U32 R25, R24, 0x10, RZ ;  /* 0x0000001018197819 */ /* 0x008fc600000006ff */
[----:B-----5:R-:W-:Y:S01]  /*15e0*/  FMUL R23, R4, R23 ;  /* 0x0000001704177220 */ /* 0x020fe20000400000 */
[----:B-1----:R-:W-:Y:S01]  /*15f0*/  IMAD.WIDE R8, R22, 0x4, R12 ;  /* 0x0000000416087825 */ /* 0x002fe200078e020c */
[----:B----4-:R-:W-:Y:S02]  /*1600*/  SHF.L.U32 R27, R10, 0x10, RZ ;  /* 0x000000100a1b7819 */ /* 0x010fe400000006ff */
[----:B------:R-:W-:Y:S01]  /*1610*/  SHF.L.U32 R11, R11, 0x10, RZ ;  /* 0x000000100b0b7819 */ /* 0x000fe200000006ff */
[C---:B------:R-:W-:Y:S02]  /*1620*/  FMUL R25, R4.reuse, R25 ;  /* 0x0000001904197220 */ /* 0x040fe40000400000 */
[C---:B------:R-:W-:Y:S01]  /*1630*/  FMUL R27, R4.reuse, R27 ;  /* 0x0000001b041b7220 */ /* 0x040fe20000400000 */
[----:B------:R1:W-:Y:S01]  /*1640*/  REDG.E.ADD.F32.FTZ.RN.STRONG.GPU desc[UR6][R14.64], R23 ;  /* 0x000000170e0079a6 */ /* 0x0003e2000c12f306 */
[----:B------:R-:W-:Y:S01]  /*1650*/  FMUL R29, R4, R11 ;  /* 0x0000000b041d7220 */ /* 0x000fe20000400000 */
[----:B------:R-:W-:-:S02]  /*1660*/  IMAD.WIDE R10, R22, 0x4, R8 ;  /* 0x00000004160a7825 */ /* 0x000fc400078e0208 */
[----:B------:R1:W-:Y:S04]  /*1670*/  REDG.E.ADD.F32.FTZ.RN.STRONG.GPU desc[UR6][R12.64], R25 ;  /* 0x000000190c0079a6 */ /* 0x0003e8000c12f306 */
[----:B------:R1:W-:Y:S04]  /*1680*/  REDG.E.ADD.F32.FTZ.RN.STRONG.GPU desc[UR6][R8.64], R27 ;  /* 0x0000001b080079a6 */ /* 0x0003e8000c12f306 */
[----:B------:R1:W-:Y:S01]  /*1690*/  REDG.E.ADD.F32.FTZ.RN.STRONG.GPU desc[UR6][R10.64], R29 ;  /* 0x0000001d0a0079a6 */ /* 0x0003e2000c12f306 */
[----:B------:R-:W-:-:S07]  /*16a0*/  VIADD R6, R6, 0x4 ;  /* 0x0000000406067836 */ /* 0x000fce0000000000 */
.L_x_15:
[----:B------:R-:W-:Y:S05]  /*16b0*/  @!P3 BRA `(.L_x_12) ;  /* 0x000000000084b947 */ /* 0x000fea0003800000 */
[----:B------:R-:W-:Y:S02]  /*16c0*/  ISETP.NE.AND P2, PT, R17, 0x1, PT ;  /* 0x000000011100780c */ /* 0x000fe40003f45270 */
[----:B-1----:R-:W-:-:S04]  /*16d0*/  LOP3.LUT R8, R16, 0x1, RZ, 0xc0, !PT ;  /* 0x0000000110087812 */ /* 0x002fc800078ec0ff */
[----:B------:R-:W-:-:S07]  /*16e0*/  ISETP.NE.U32.AND P3, PT, R8, 0x1, PT ;  /* 0x000000010800780c */ /* 0x000fce0003f65070 */
[----:B------:R-:W-:Y:S06]  /*16f0*/  @!P2 BRA `(.L_x_16) ;  /* 0x000000000044a947 */ /* 0x000fec0003800000 */
[----:B------:R-:W1:Y:S01]  /*1700*/  LDC.64 R8, c[0x0][0x398] ;  /* 0x0000e600ff087b82 */ /* 0x000e620000000a00 */
[----:B0-----:R-:W-:-:S05]  /*1710*/  IADD3 R13, PT, PT, R19, R6, RZ ;  /* 0x00000006130d7210 */ /* 0x001fca0007ffe0ff */
[----:B-1----:R-:W-:Y:S02]  /*1720*/  IMAD.WIDE R12, R13, 0x2, R8 ;  /* 0x000000020d0c7825 */ /* 0x002fe400078e0208 */
[----:B------:R-:W0:Y:S03]  /*1730*/  LDC.64 R8, c[0x0][0x3b8] ;  /* 0x0000ee00ff087b82 */ /* 0x000e260000000a00 */
[----:B------:R-:W2:Y:S04]  /*1740*/  LDG.E.U16.CONSTANT R11, desc[UR6][R12.64] ;  /* 0x000000060c0b7981 */ /* 0x000ea8000c1e9500 */
[----:B------:R-:W3:Y:S01]  /*1750*/  LDG.E.U16.CONSTANT R14, desc[UR6][R12.64+0x2] ;  /* 0x000002060c0e7981 */ /* 0x000ee2000c1e9500 */
[----:B------:R-:W-:-:S05]  /*1760*/  IADD3 R10, PT, PT, R18, R6, RZ ;  /* 0x00000006120a7210 */ /* 0x000fca0007ffe0ff */
[----:B------:R-:W-:-:S04]  /*1770*/  IMAD R15, R22, R10, R7 ;  /* 0x0000000a160f7224 */ /* 0x000fc800078e0207 */
[----:B0-----:R-:W-:Y:S01]  /*1780*/  IMAD.WIDE R8, R15, 0x4, R8 ;  /* 0x000000040f087825 */ /* 0x001fe200078e0208 */
[----:B--2---:R-:W-:-:S03]  /*1790*/  SHF.L.U32 R15, R11, 0x10, RZ ;  /* 0x000000100b0f7819 */ /* 0x004fc600000006ff */
[----:B------:R-:W-:Y:S01]  /*17a0*/  IMAD.WIDE R10, R22, 0x4, R8 ;  /* 0x00000004160a7825 */ /* 0x000fe200078e0208 */
[----:B---3--:R-:W-:-:S03]  /*17b0*/  SHF.L.U32 R17, R14, 0x10, RZ ;  /* 0x000000100e117819 */ /* 0x008fc600000006ff */
[C---:B-----5:R-:W-:Y:S02]  /*17c0*/  FMUL R15, R4.reuse, R15 ;  /* 0x0000000f040f7220 */ /* 0x060fe40000400000 */
[----:B------:R-:W-:-:S03]  /*17d0*/  FMUL R17, R4, R17 ;  /* 0x0000001104117220 */ /* 0x000fc60000400000 */
[----:B------:R1:W-:Y:S04]  /*17e0*/  REDG.E.ADD.F32.FTZ.RN.STRONG.GPU desc[UR6][R8.64], R15 ;  /* 0x0000000f080079a6 */ /* 0x0003e8000c12f306 */
[----:B------:R1:W-:Y:S01]  /*17f0*/  REDG.E.ADD.F32.FTZ.RN.STRONG.GPU desc[UR6][R10.64], R17 ;  /* 0x000000110a0079a6 */ /* 0x0003e2000c12f306 */
[----:B------:R-:W-:-:S07]  /*1800*/  VIADD R6, R6, 0x2 ;  /* 0x0000000206067836 */ /* 0x000fce0000000000 */
.L_x_16:
[----:B------:R-:W-:Y:S05]  /*1810*/  @!P3 BRA `(.L_x_12) ;  /* 0x00000000002cb947 */ /* 0x000fea0003800000 */
[----:B-1----:R-:W1:Y:S01]  /*1820*/  LDC.64 R8, c[0x0][0x398] ;  /* 0x0000e600ff087b82 */ /* 0x002e620000000a00 */
[----:B0-----:R-:W-:-:S05]  /*1830*/  IADD3 R11, PT, PT, R19, R6, RZ ;  /* 0x00000006130b7210 */ /* 0x001fca0007ffe0ff */
[----:B-1----:R-:W-:Y:S02]  /*1840*/  IMAD.WIDE R10, R11, 0x2, R8 ;  /* 0x000000020b0a7825 */ /* 0x002fe400078e0208 */
[----:B------:R-:W0:Y:S04]  /*1850*/  LDC.64 R8, c[0x0][0x3b8] ;  /* 0x0000ee00ff087b82 */ /* 0x000e280000000a00 */
[----:B------:R-:W2:Y:S01]  /*1860*/  LDG.E.U16.CONSTANT R10, desc[UR6][R10.64] ;  /* 0x000000060a0a7981 */ /* 0x000ea2000c1e9500 */
[----:B------:R-:W-:-:S05]  /*1870*/  IADD3 R6, PT, PT, R18, R6, RZ ;  /* 0x0000000612067210 */ /* 0x000fca0007ffe0ff */
[----:B------:R-:W-:-:S04]  /*1880*/  IMAD R13, R22, R6, R7 ;  /* 0x00000006160d7224 */ /* 0x000fc800078e0207 */
[----:B0-----:R-:W-:Y:S01]  /*1890*/  IMAD.WIDE R8, R13, 0x4, R8 ;  /* 0x000000040d087825 */ /* 0x001fe200078e0208 */
[----:B--2---:R-:W-:-:S05]  /*18a0*/  SHF.L.U32 R7, R10, 0x10, RZ ;  /* 0x000000100a077819 */ /* 0x004fca00000006ff */
[----:B-----5:R-:W-:-:S05]  /*18b0*/  FMUL R7, R4, R7 ;  /* 0x0000000704077220 */ /* 0x020fca0000400000 */
[----:B------:R2:W-:Y:S02]  /*18c0*/  REDG.E.ADD.F32.FTZ.RN.STRONG.GPU desc[UR6][R8.64], R7 ;  /* 0x00000007080079a6 */ /* 0x0005e4000c12f306 */
.L_x_12:
[----:B------:R-:W-:Y:S05]  /*18d0*/  BSYNC.RECONVERGENT B0 ;  /* 0x0000000000007941 */ /* 0x000fea0003800200 */
.L_x_11:
[----:B-----5:R-:W3:Y:S01]  /*18e0*/  S2R R4, SR_CgaCtaId ;  /* 0x0000000000047919 */ /* 0x020ee20000008800 */
[----:B------:R-:W-:Y:S01]  /*18f0*/  ISETP.NE.AND P2, PT, R5, RZ, PT ;  /* 0x000000ff0500720c */ /* 0x000fe20003f45270 */
[----:B------:R-:W-:Y:S01]  /*1900*/  BSSY.RECONVERGENT B0, `(.L_x_17) ;  /* 0x0000120000007945 */ /* 0x000fe20003800200 */
[----:B-12---:R-:W-:-:S04]  /*1910*/  MOV R7, 0x400 ;  /* 0x0000040000077802 */ /* 0x006fc80000000f00 */
[----:B---3--:R-:W-:-:S04]  /*1920*/  LEA R7, R4, R7, 0x18 ;  /* 0x0000000704077211 */ /* 0x008fc800078ec0ff */
[----:B0-----:R-:W-:-:S03]  /*1930*/  LEA R6, R0, R7, 0x2 ;  /* 0x0000000700067211 */ /* 0x001fc600078e10ff */
[----:B------:R-:W-:Y:S05]  /*1940*/  @P2 BRA `(.L_x_18) ;  /* 0x00000010006c2947 */ /* 0x000fea0003800000 */
[----:B------:R-:W-:Y:S01]  /*1950*/  ISETP.GE.AND P2, PT, R16, RZ, PT ;  /* 0x000000ff1000720c */ /* 0x000fe20003f46270 */
[----:B------:R-:W-:Y:S01]  /*1960*/  IMAD.MOV.U32 R17, RZ, RZ, R7 ;  /* 0x000000ffff117224 */ /* 0x000fe200078e0007 */
[----:B------:R-:W-:-:S11]  /*1970*/  MOV R15, RZ ;  /* 0x000000ff000f7202 */ /* 0x000fd60000000f00 */
[----:B------:R-:W-:Y:S05]  /*1980*/  @!P2 BRA `(.L_x_19) ;  /* 0x00000008003ca947 */ /* 0x000fea0003800000 */
[----:B------:R-:W-:Y:S01]  /*1990*/  ISETP.GE.U32.AND P3, PT, R16, 0xf, PT ;  /* 0x0000000f1000780c */ /* 0x000fe20003f66070 */
[----:B------:R-:W-:Y:S01]  /*19a0*/  HFMA2 R15, -RZ, RZ, 0, 0 ;  /* 0x00000000ff0f7431 */ /* 0x000fe200000001ff */
[----:B------:R-:W-:-:S11]  /*19b0*/  MOV R4, RZ ;  /* 0x000000ff00047202 */ /* 0x000fd60000000f00 */
[----:B------:R-:W-:Y:S05]  /*19c0*/  @!P3 BRA `(.L_x_20) ;  /* 0x000000040000b947 */ /* 0x000fea0003800000 */
[----:B------:R-:W-:Y:S01]  /*19d0*/  LOP3.LUT R4, R21, 0xfffffff0, RZ, 0xc0, !PT ;  /* 0xfffffff015047812 */ /* 0x000fe200078ec0ff */
[----:B------:R-:W-:Y:S01]  /*19e0*/  IMAD.MOV.U32 R15, RZ, RZ, RZ ;  /* 0x000000ffff0f7224 */ /* 0x000fe200078e00ff */
[----:B------:R-:W-:Y:S02]  /*19f0*/  IADD3 R14, PT, PT, R17, 0x20, RZ ;  /* 0x00000020110e7810 */ /* 0x000fe40007ffe0ff */
[----:B------:R-:W-:Y:S02]  /*1a00*/  MOV R12, R19 ;  /* 0x00000013000c7202 */ /* 0x000fe40000000f00 */
[----:B------:R-:W-:-:S07]  /*1a10*/  IADD3 R13, PT, PT, -R4, RZ, RZ ;  /* 0x000000ff040d7210 */ /* 0x000fce0007ffe1ff */
.L_x_21:
[----:B------:R-:W0:Y:S01]  /*1a20*/  LDC.64 R24, c[0x0][0x398] ;  /* 0x0000e600ff187b82 */ /* 0x000e220000000a00 */
[----:B------:R-:W1:Y:S01]  /*1a30*/  LDS.128 R8, [R14+-0x20] ;  /* 0xffffe0000e087984 */ /* 0x000e620000000c00 */
[----:B0-----:R-:W-:-:S05]  /*1a40*/  IMAD.WIDE R24, R12, 0x2, R24 ;  /* 0x000000020c187825 */ /* 0x001fca00078e0218 */
[----:B------:R-:W2:Y:S04]  /*1a50*/  LDG.E.U16.CONSTANT R23, desc[UR6][R24.64] ;  /* 0x0000000618177981 */ /* 0x000ea8000c1e9500 */
[----:B------:R-:W3:Y:S01]  /*1a60*/  LDG.E.U16.CONSTANT R27, desc[UR6][R24.64+0x4] ;  /* 0x00000406181b7981 */ /* 0x000ee2000c1e9500 */
[----:B--2---:R-:W-:-:S03]  /*1a70*/  SHF.L.U32 R26, R23, 0x10, RZ ;  /* 0x00000010171a7819 */ /* 0x004fc600000006ff */
[----:B------:R-:W2:Y:S02]  /*1a80*/  LDG.E.U16.CONSTANT R23, desc[UR6][R24.64+0x2] ;  /* 0x0000020618177981 */ /* 0x000ea4000c1e9500 */
[----:B-1----:R-:W-:Y:S02]  /*1a90*/  FFMA R26, R26, R8, R15 ;  /* 0x000000081a1a7223 */ /* 0x002fe4000000000f */
[----:B------:R-:W4:Y:S04]  /*1aa0*/  LDG.E.U16.CONSTANT R8, desc[UR6][R24.64+0x6] ;  /* 0x0000060618087981 */ /* 0x000f28000c1e9500 */
[----:B------:R-:W5:Y:S01]  /*1ab0*/  LDG.E.U16.CONSTANT R15, desc[UR6][R24.64+0x8] ;  /* 0x00000806180f7981 */ /* 0x000f62000c1e9500 */
[----:B---3--:R-:W-:Y:S01]  /*1ac0*/  IMAD.U32 R27, R27, 0x10000, RZ ;  /* 0x000100001b1b7824 */ /* 0x008fe200078e00ff */
[----:B--2---:R-:W-:-:S05]  /*1ad0*/  SHF.L.U32 R23, R23, 0x10, RZ ;  /* 0x0000001017177819 */ /* 0x004fca00000006ff */
[----:B------:R-:W-:Y:S01]  /*1ae0*/  FFMA R9, R9, R23, R26 ;  /* 0x0000001709097223 */ /* 0x000fe2000000001a */
[----:B----4-:R-:W-:Y:S01]  /*1af0*/  SHF.L.U32 R8, R8, 0x10, RZ ;  /* 0x0000001008087819 */ /* 0x010fe200000006ff */
[----:B------:R-:W2:Y:S02]  /*1b00*/  LDG.E.U16.CONSTANT R23, desc[UR6][R24.64+0xa] ;  /* 0x00000a0618177981 */ /* 0x000ea4000c1e9500 */
[----:B------:R-:W-:-:S04]  /*1b10*/  FFMA R10, R10, R27, R9 ;  /* 0x0000001b0a0a7223 */ /* 0x000fc80000000009 */
[----:B------:R-:W-:Y:S02]  /*1b20*/  FFMA R27, R11, R8, R10 ;  /* 0x000000080b1b7223 */ /* 0x000fe4000000000a */
[----:B------:R-:W0:Y:S01]  /*1b30*/  LDS.128 R8, [R14+-0x10] ;  /* 0xfffff0000e087984 */ /* 0x000e220000000c00 */
[----:B-----5:R-:W-:-:S03]  /*1b40*/  SHF.L.U32 R26, R15, 0x10, RZ ;  /* 0x000000100f1a7819 */ /* 0x020fc600000006ff */
[----:B------:R-:W3:Y:S02]  /*1b50*/  LDG.E.U16.CONSTANT R15, desc[UR6][R24.64+0x10] ;  /* 0x00001006180f7981 */ /* 0x000ee4000c1e9500 */
[----:B0-----:R-:W-:Y:S02]  /*1b60*/  FFMA R26, R26, R8, R27 ;  /* 0x000000081a1a7223 */ /* 0x001fe4000000001b */
[----:B------:R-:W4:Y:S04]  /*1b70*/  LDG.E.U16.CONSTANT R27, desc[UR6][R24.64+0xc] ;  /* 0x00000c06181b7981 */ /* 0x000f28000c1e9500 */
[----:B------:R-:W5:Y:S01]  /*1b80*/  LDG.E.U16.CONSTANT R8, desc[UR6][R24.64+0xe] ;  /* 0x00000e0618087981 */ /* 0x000f62000c1e9500 */
[----:B--2---:R-:W-:-:S05]  /*1b90*/  SHF.L.U32 R23, R23, 0x10, RZ ;  /* 0x0000001017177819 */ /* 0x004fca00000006ff */
[----:B------:R-:W-:Y:S02]  /*1ba0*/  FFMA R9, R9, R23, R26 ;  /* 0x0000001709097223 */ /* 0x000fe4000000001a */
[----:B------:R-:W2:Y:S01]  /*1bb0*/  LDG.E.U16.CONSTANT R23, desc[UR6][R24.64+0x12] ;  /* 0x0000120618177981 */ /* 0x000ea2000c1e9500 */
[----:B----4-:R-:W-:Y:S01]  /*1bc0*/  SHF.L.U32 R27, R27, 0x10, RZ ;  /* 0x000000101b1b7819 */ /* 0x010fe200000006ff */
[----:B-----5:R-:W-:-:S04]  /*1bd0*/  IMAD.U32 R8, R8, 0x10000, RZ ;  /* 0x0001000008087824 */ /* 0x020fc800078e00ff */
[----:B------:R-:W-:-:S04]  /*1be0*/  FFMA R10, R10, R27, R9 ;  /* 0x0000001b0a0a7223 */ /* 0x000fc80000000009 */
[----:B------:R-:W-:Y:S02]  /*1bf0*/  FFMA R27, R11, R8, R10 ;  /* 0x000000080b1b7223 */ /* 0x000fe4000000000a */
[----:B------:R-:W0:Y:S01]  /*1c00*/  LDS.128 R8, [R14] ;  /* 0x000000000e087984 */ /* 0x000e220000000c00 */
[----:B---3--:R-:W-:-:S03]  /*1c10*/  SHF.L.U32 R26, R15, 0x10, RZ ;  /* 0x000000100f1a7819 */ /* 0x008fc600000006ff */
[----:B------:R-:W3:Y:S02]  /*1c20*/  LDG.E.U16.CONSTANT R15, desc[UR6][R24.64+0x18] ;  /* 0x00001806180f7981 */ /* 0x000ee4000c1e9500 */
[----:B0-----:R-:W-:Y:S02]  /*1c30*/  FFMA R26, R26, R8, R27 ;  /* 0x000000081a1a7223 */ /* 0x001fe4000000001b */
[----:B------:R-:W4:Y:S04]  /*1c40*/  LDG.E.U16.CONSTANT R27, desc[UR6][R24.64+0x14] ;  /* 0x00001406181b7981 */ /* 0x000f28000c1e9500 */
[----:B------:R-:W5:Y:S01]  /*1c50*/  LDG.E.U16.CONSTANT R8, desc[UR6][R24.64+0x16] ;  /* 0x0000160618087981 */ /* 0x000f62000c1e9500 */
[----:B--2---:R-:W-:-:S05]  /*1c60*/  SHF.L.U32 R23, R23, 0x10, RZ ;  /* 0x0000001017177819 */ /* 0x004fca00000006ff */
[----:B------:R-:W-:Y:S01]  /*1c70*/  FFMA R9, R9, R23, R26 ;  /* 0x0000001709097223 */ /* 0x000fe2000000001a */
[----:B----4-:R-:W-:Y:S02]  /*1c80*/  SHF.L.U32 R27, R27, 0x10, RZ ;  /* 0x000000101b1b7819 */ /* 0x010fe400000006ff */
[----:B-----5:R-:W-:-:S03]  /*1c90*/  SHF.L.U32 R8, R8, 0x10, RZ ;  /* 0x0000001008087819 */ /* 0x020fc600000006ff */
[----:B------:R-:W-:-:S04]  /*1ca0*/  FFMA R10, R10, R27, R9 ;  /* 0x0000001b0a0a7223 */ /* 0x000fc80000000009 */
[----:B------:R-:W-:Y:S02]  /*1cb0*/  FFMA R23, R11, R8, R10 ;  /* 0x000000080b177223 */ /* 0x000fe4000000000a */
[----:B------:R-:W0:Y:S01]  /*1cc0*/  LDS.128 R8, [R14+0x10] ;  /* 0x000010000e087984 */ /* 0x000e220000000c00 */
[----:B---3--:R-:W-:-:S03]  /*1cd0*/  IMAD.U32 R26, R15, 0x10000, RZ ;  /* 0x000100000f1a7824 */ /* 0x008fc600078e00ff */
[----:B------:R-:W2:Y:S01]  /*1ce0*/  LDG.E.U16.CONSTANT R15, desc[UR6][R24.64+0x1a] ;  /* 0x00001a06180f7981 */ /* 0x000ea2000c1e9500 */
[----:B0-----:R-:W-:-:S03]  /*1cf0*/  FFMA R8, R26, R8, R23 ;  /* 0x000000081a087223 */ /* 0x001fc60000000017 */
[----:B------:R-:W3:Y:S04]  /*1d00*/  LDG.E.U16.CONSTANT R23, desc[UR6][R24.64+0x1c] ;  /* 0x00001c0618177981 */ /* 0x000ee8000c1e9500 */
[----:B------:R-:W4:Y:S01]  /*1d10*/  LDG.E.U16.CONSTANT R26, desc[UR6][R24.64+0x1e] ;  /* 0x00001e06181a7981 */ /* 0x000f22000c1e9500 */
[----:B------:R-:W-:-:S04]  /*1d20*/  IADD3 R13, PT, PT, R13, 0x10, RZ ;  /* 0x000000100d0d7810 */ /* 0x000fc80007ffe0ff */
[----:B------:R-:W-:Y:S01]  /*1d30*/  ISETP.NE.AND P3, PT, R13, RZ, PT ;  /* 0x000000ff0d00720c */ /* 0x000fe20003f65270 */
[----:B------:R-:W-:Y:S01]  /*1d40*/  VIADD R14, R14, 0x40 ;  /* 0x000000400e0e7836 */ /* 0x000fe20000000000 */
[----:B------:R-:W-:Y:S02]  /*1d50*/  IADD3 R12, PT, PT, R12, 0x10, RZ ;  /* 0x000000100c0c7810 */ /* 0x000fe40007ffe0ff */
[----:B--2---:R-:W-:-:S05]  /*1d60*/  SHF.L.U32 R15, R15, 0x10, RZ ;  /* 0x000000100f0f7819 */ /* 0x004fca00000006ff */
[----:B------:R-:W-:Y:S01]  /*1d70*/  FFMA R9, R9, R15, R8 ;  /* 0x0000000f09097223 */ /* 0x000fe20000000008 */
[----:B---3--:R-:W-:Y:S02]  /*1d80*/  SHF.L.U32 R23, R23, 0x10, RZ ;  /* 0x0000001017177819 */ /* 0x008fe400000006ff */
[----:B----4-:R-:W-:-:S03]  /*1d90*/  SHF.L.U32 R26, R26, 0x10, RZ ;  /* 0x000000101a1a7819 */ /* 0x010fc600000006ff */
[----:B------:R-:W-:-:S04]  /*1da0*/  FFMA R10, R10, R23, R9 ;  /* 0x000000170a0a7223 */ /* 0x000fc80000000009 */
[----:B------:R-:W-:Y:S01]  /*1db0*/  FFMA R15, R11, R26, R10 ;  /* 0x0000001a0b0f7223 */ /* 0x000fe2000000000a */
[----:B------:R-:W-:Y:S06]  /*1dc0*/  @P3 BRA `(.L_x_21) ;  /* 0xfffffffc00143947 */ /* 0x000fec000383ffff */
.L_x_20:
[----:B------:R-:W-:-:S13]  /*1dd0*/  LOP3.LUT P3, R8, R21, 0xf, RZ, 0xc0, !PT ;  /* 0x0000000f15087812 */ /* 0x000fda000786c0ff */
[----:B------:R-:W-:Y:S05]  /*1de0*/  @!P3 BRA `(.L_x_19) ;  /* 0x000000040024b947 */ /* 0x000fea0003800000 */
[----:B------:R-:W-:Y:S02]  /*1df0*/  ISETP.GE.U32.AND P3, PT, R8, 0x8, PT ;  /* 0x000000080800780c */ /* 0x000fe40003f66070 */
[----:B------:R-:W-:-:S04]  /*1e00*/  LOP3.LUT R23, R21, 0x7, RZ, 0xc0, !PT ;  /* 0x0000000715177812 */ /* 0x000fc800078ec0ff */
[----:B------:R-:W-:-:S07]  /*1e10*/  ISETP.NE.AND P4, PT, R23, RZ, PT ;  /* 0x000000ff1700720c */ /* 0x000fce0003f85270 */
[----:B------:R-:W-:Y:S06]  /*1e20*/  @!P3 BRA `(.L_x_22) ;  /* 0x00000000007cb947 */ /* 0x000fec0003800000 */
[----:B------:R-:W0:Y:S01]  /*1e30*/  LDC.64 R24, c[0x0][0x398] ;  /* 0x0000e600ff187b82 */ /* 0x000e220000000a00 */
[----:B------:R-:W-:-:S05]  /*1e40*/  IADD3 R9, PT, PT, R19, R4, RZ ;  /* 0x0000000413097210 */ /* 0x000fca0007ffe0ff */
[----:B0-----:R-:W-:-:S05]  /*1e50*/  IMAD.WIDE R24, R9, 0x2, R24 ;  /* 0x0000000209187825 */ /* 0x001fca00078e0218 */
[----:B------:R-:W2:Y:S04]  /*1e60*/  LDG.E.U16.CONSTANT R14, desc[UR6][R24.64] ;  /* 0x00000006180e7981 */ /* 0x000ea8000c1e9500 */
[----:B------:R-:W3:Y:S01]  /*1e70*/  LDG.E.U16.CONSTANT R26, desc[UR6][R24.64+0x2] ;  /* 0x00000206181a7981 */ /* 0x000ee2000c1e9500 */
[----:B------:R-:W-:-:S03]  /*1e80*/  LEA R12, R4, R17, 0x2 ;  /* 0x00000011040c7211 */ /* 0x000fc600078e10ff */
[----:B------:R-:W4:Y:S04]  /*1e90*/  LDG.E.U16.CONSTANT R13, desc[UR6][R24.64+0x4] ;  /* 0x00000406180d7981 */ /* 0x000f28000c1e9500 */
[----:B------:R-:W0:Y:S04]  /*1ea0*/  LDS.128 R8, [R12] ;  /* 0x000000000c087984 */ /* 0x000e280000000c00 */
[----:B------:R-:W5:Y:S04]  /*1eb0*/  LDG.E.U16.CONSTANT R27, desc[UR6][R24.64+0xa] ;  /* 0x00000a06181b7981 */ /* 0x000f68000c1e9500 */
[----:B------:R-:W5:Y:S01]  /*1ec0*/  LDG.E.U16.CONSTANT R28, desc[UR6][R24.64+0xe] ;  /* 0x00000e06181c7981 */ /* 0x000f62000c1e9500 */
[----:B--2---:R-:W-:-:S05]  /*1ed0*/  SHF.L.U32 R14, R14, 0x10, RZ ;  /* 0x000000100e0e7819 */ /* 0x004fca00000006ff */
[----:B0-----:R-:W-:Y:S02]  /*1ee0*/  FFMA R14, R14, R8, R15 ;  /* 0x000000080e0e7223 */ /* 0x001fe4000000000f */
[----:B------:R-:W2:Y:S01]  /*1ef0*/  LDG.E.U16.CONSTANT R8, desc[UR6][R24.64+0x6] ;  /* 0x0000060618087981 */ /* 0x000ea2000c1e9500 */
[----:B---3--:R-:W-:-:S03]  /*1f00*/  IMAD.U32 R15, R26, 0x10000, RZ ;  /* 0x000100001a0f7824 */ /* 0x008fc600078e00ff */
[----:B------:R-:W3:Y:S01]  /*1f10*/  LDG.E.U16.CONSTANT R26, desc[UR6][R24.64+0x8] ;  /* 0x00000806181a7981 */ /* 0x000ee2000c1e9500 */
[----:B------:R-:W-:-:S03]  /*1f20*/  FFMA R15, R15, R9, R14 ;  /* 0x000000090f0f7223 */ /* 0x000fc6000000000e */
[----:B------:R-:W3:Y:S01]  /*1f30*/  LDG.E.U16.CONSTANT R9, desc[UR6][R24.64+0xc] ;  /* 0x00000c0618097981 */ /* 0x000ee2000c1e9500 */
[----:B----4-:R-:W-:-:S05]  /*1f40*/  SHF.L.U32 R14, R13, 0x10, RZ ;  /* 0x000000100d0e7819 */ /* 0x010fca00000006ff */
[----:B------:R-:W-:Y:S02]  /*1f50*/  FFMA R10, R14, R10, R15 ;  /* 0x0000000a0e0a7223 */ /* 0x000fe4000000000f */
[----:B------:R-:W0:Y:S01]  /*1f60*/  LDS.128 R12, [R12+0x10] ;  /* 0x000010000c0c7984 */ /* 0x000e220000000c00 */
[----:B-----5:R-:W-:Y:S02]  /*1f70*/  SHF.L.U32 R27, R27, 0x10, RZ ;  /* 0x000000101b1b7819 */ /* 0x020fe400000006ff */
[----:B------:R-:W-:Y:S02]  /*1f80*/  IADD3 R4, PT, PT, R4, 0x8, RZ ;  /* 0x0000000804047810 */ /* 0x000fe40007ffe0ff */
[----:B--2---:R-:W-:Y:S02]  /*1f90*/  SHF.L.U32 R29, R8, 0x10, RZ ;  /* 0x00000010081d7819 */ /* 0x004fe400000006ff */
[----:B---3--:R-:W-:-:S03]  /*1fa0*/  SHF.L.U32 R26, R26, 0x10, RZ ;  /* 0x000000101a1a7819 */ /* 0x008fc600000006ff */
[----:B------:R-:W-:-:S04]  /*1fb0*/  FFMA R11, R29, R11, R10 ;  /* 0x0000000b1d0b7223 */ /* 0x000fc8000000000a */
[----:B0-----:R-:W-:Y:S01]  /*1fc0*/  FFMA R26, R26, R12, R11 ;  /* 0x0000000c1a1a7223 */ /* 0x001fe2000000000b */
[----:B------:R-:W-:-:S03]  /*1fd0*/  IMAD.U32 R8, R9, 0x10000, RZ ;  /* 0x0001000009087824 */ /* 0x000fc600078e00ff */
[----:B------:R-:W-:Y:S01]  /*1fe0*/  FFMA R13, R27, R13, R26 ;  /* 0x0000000d1b0d7223 */ /* 0x000fe2000000001a */
[----:B------:R-:W-:-:S03]  /*1ff0*/  SHF.L.U32 R9, R28, 0x10, RZ ;  /* 0x000000101c097819 */ /* 0x000fc600000006ff */
[----:B------:R-:W-:-:S04]  /*2000*/  FFMA R8, R8, R14, R13 ;  /* 0x0000000e08087223 */ /* 0x000fc8000000000d */
[----:B------:R-:W-:-:S07]  /*2010*/  FFMA R15, R9, R15, R8 ;  /* 0x0000000f090f7223 */ /* 0x000fce0000000008 */
.L_x_22:
        /* <DEDUP_REMOVED lines=9> */
[----:B------:R-:W3:Y:S04]  /*20b0*/  LDG.E.U16.CONSTANT R27, desc[UR6][R12.64+0x2] ;  /* 0x000002060c1b7981 */ /* 0x000ee8000c1e9500 */
[----:B------:R-:W4:Y:S04]  /*20c0*/  LDG.E.U16.CONSTANT R23, desc[UR6][R12.64+0x4] ;  /* 0x000004060c177981 */ /* 0x000f28000c1e9500 */
[----:B------:R-:W5:Y:S01]  /*20d0*/  LDG.E.U16.CONSTANT R24, desc[UR6][R12.64+0x6] ;  /* 0x000006060c187981 */ /* 0x000f62000c1e9500 */
[----:B------:R-:W-:-:S02]  /*20e0*/  LEA R8, R4, R17, 0x2 ;  /* 0x0000001104087211 */ /* 0x000fc400078e10ff */
[----:B------:R-:W-:-:S04]  /*20f0*/  IADD3 R4, PT, PT, R4, 0x4, RZ ;  /* 0x0000000404047810 */ /* 0x000fc80007ffe0ff */
[----:B------:R-:W0:Y:S01]  /*2100*/  LDS.128 R8, [R8] ;  /* 0x0000000008087984 */ /* 0x000e220000000c00 */
[----:B--2---:R-:W-:Y:S01]  /*2110*/  IMAD.U32 R26, R25, 0x10000, RZ ;  /* 0x00010000191a7824 */ /* 0x004fe200078e00ff */
[----:B---3--:R-:W-:-:S03]  /*2120*/  SHF.L.U32 R27, R27, 0x10, RZ ;  /* 0x000000101b1b7819 */ /* 0x008fc600000006ff */
[----:B0-----:R-:W-:Y:S01]  /*2130*/  FFMA R26, R26, R8, R15 ;  /* 0x000000081a1a7223 */ /* 0x001fe2000000000f */
[----:B----4-:R-:W-:-:S03]  /*2140*/  SHF.L.U32 R28, R23, 0x10, RZ ;  /* 0x00000010171c7819 */ /* 0x010fc600000006ff */
[----:B------:R-:W-:Y:S01]  /*2150*/  FFMA R9, R27, R9, R26 ;  /* 0x000000091b097223 */ /* 0x000fe2000000001a */
[----:B-----5:R-:W-:-:S03]  /*2160*/  SHF.L.U32 R15, R24, 0x10, RZ ;  /* 0x00000010180f7819 */ /* 0x020fc600000006ff */
[----:B------:R-:W-:-:S04]  /*2170*/  FFMA R10, R28, R10, R9 ;  /* 0x0000000a1c0a7223 */ /* 0x000fc80000000009 */
[----:B------:R-:W-:-:S07]  /*2180*/  FFMA R15, R15, R11, R10 ;  /* 0x0000000b0f0f7223 */ /* 0x000fce000000000a */
.L_x_23:
[----:B------:R-:W-:Y:S05]  /*2190*/  @!P4 BRA `(.L_x_19) ;  /* 0x000000000038c947 */ /* 0x000fea0003800000 */
[----:B------:R-:W0:Y:S01]  /*21a0*/  LDC.64 R8, c[0x0][0x398] ;  /* 0x0000e600ff087b82 */ /* 0x000e220000000a00 */
[----:B------:R-:W-:Y:S01]  /*21b0*/  IMAD.MOV R14, RZ, RZ, -R14 ;  /* 0x000000ffff0e7224 */ /* 0x000fe200078e0a0e */
[----:B------:R-:W-:Y:S02]  /*21c0*/  LEA R12, R4, R17, 0x2 ;  /* 0x00000011040c7211 */ /* 0x000fe400078e10ff */
[----:B------:R-:W-:-:S07]  /*21d0*/  IADD3 R13, PT, PT, R19, R4, RZ ;  /* 0x00000004130d7210 */ /* 0x000fce0007ffe0ff */
.L_x_24:
[C---:B0-----:R-:W-:Y:S01]  /*21e0*/  IMAD.WIDE R10, R13.reuse, 0x2, R8 ;  /* 0x000000020d0a7825 */ /* 0x041fe200078e0208 */
[----:B------:R0:W1:Y:S05]  /*21f0*/  LDS R23, [R12] ;  /* 0x000000000c177984 */ /* 0x00006a0000000800 */
[----:B------:R-:W2:Y:S01]  /*2200*/  LDG.E.U16.CONSTANT R10, desc[UR6][R10.64] ;  /* 0x000000060a0a7981 */ /* 0x000ea2000c1e9500 */
[----:B------:R-:W-:Y:S01]  /*2210*/  IADD3 R14, PT, PT, R14, 0x1, RZ ;  /* 0x000000010e0e7810 */ /* 0x000fe20007ffe0ff */
[----:B------:R-:W-:Y:S01]  /*2220*/  VIADD R13, R13, 0x1 ;  /* 0x000000010d0d7836 */ /* 0x000fe20000000000 */
[----:B0-----:R-:W-:Y:S02]  /*2230*/  IADD3 R12, PT, PT, R12, 0x4, RZ ;  /* 0x000000040c0c7810 */ /* 0x001fe40007ffe0ff */
[----:B------:R-:W-:-:S02]  /*2240*/  ISETP.NE.AND P3, PT, R14, RZ, PT ;  /* 0x000000ff0e00720c */ /* 0x000fc40003f65270 */
[----:B--2---:R-:W-:-:S05]  /*2250*/  SHF.L.U32 R4, R10, 0x10, RZ ;  /* 0x000000100a047819 */ /* 0x004fca00000006ff */
[----:B-1----:R-:W-:-:S06]  /*2260*/  FFMA R15, R4, R23, R15 ;  /* 0x00000017040f7223 */ /* 0x002fcc000000000f */
[----:B------:R-:W-:Y:S05]  /*2270*/  @P3 BRA `(.L_x_24) ;  /* 0xfffffffc00d83947 */ /* 0x000fea000383ffff */
.L_x_19:
[----:B------:R-:W-:Y:S05]  /*2280*/  @!P2 BRA `(.L_x_25) ;  /* 0x0000000000f8a947 */ /* 0x000fea0003800000 */
[----:B------:R-:W-:Y:S01]  /*2290*/  ISETP.GE.U32.AND P2, PT, R16, 0x3, PT ;  /* 0x000000031000780c */ /* 0x000fe20003f46070 */
[----:B------:R-:W-:Y:S01]  /*22a0*/  HFMA2 R10, -RZ, RZ, 0, 0 ;  /* 0x00000000ff0a7431 */ /* 0x000fe200000001ff */
[----:B------:R-:W-:-:S04]  /*22b0*/  LOP3.LUT R4, R21, 0x3, RZ, 0xc0, !PT ;  /* 0x0000000315047812 */ /* 0x000fc800078ec0ff */
[----:B------:R-:W-:-:S07]  /*22c0*/  ISETP.NE.AND P3, PT, R4, RZ, PT ;  /* 0x000000ff0400720c */ /* 0x000fce0003f65270 */
[----:B------:R-:W-:Y:S06]  /*22d0*/  @!P2 BRA `(.L_x_26) ;  /* 0x00000000009ca947 */ /* 0x000fec0003800000 */
[----:B------:R-:W0:Y:S01]  /*22e0*/  LDCU.64 UR4, c[0x0][0x398] ;  /* 0x00007300ff0477ac */ /* 0x000e220008000a00 */
[----:B------:R-:W-:Y:S02]  /*22f0*/  LOP3.LUT R10, R21, 0xfffffffc, RZ, 0xc0, !PT ;  /* 0xfffffffc150a7812 */ /* 0x000fe400078ec0ff */
[----:B------:R-:W-:Y:S02]  /*2300*/  MOV R11, R19 ;  /* 0x00000013000b7202 */ /* 0x000fe40000000f00 */
[----:B------:R-:W-:Y:S01]  /*2310*/  IADD3 R12, PT, PT, -R10, RZ, RZ ;  /* 0x000000ff0a0c7210 */ /* 0x000fe20007ffe1ff */
[----:B0-----:R-:W-:-:S04]  /*2320*/  UIADD3 UR4, UP0, UPT, UR4, 0x4, URZ ;  /* 0x0000000404047890 */ /* 0x001fc8000ff1e0ff */
[----:B------:R-:W-:-:S12]  /*2330*/  UIADD3.X UR5, UPT, UPT, URZ, UR5, URZ, UP0, !UPT ;  /* 0x00000005ff057290 */ /* 0x000fd800087fe4ff */
.L_x_27:
[----:B------:R-:W-:Y:S01]  /*2340*/  MOV R9, UR5 ;  /* 0x0000000500097c02 */ /* 0x000fe20008000f00 */
[----:B------:R-:W-:Y:S01]  /*2350*/  IMAD.U32 R8, RZ, RZ, UR4 ;  /* 0x00000004ff087e24 */ /* 0x000fe2000f8e00ff */
[----:B0-----:R-:W0:Y:S03]  /*2360*/  LDS R26, [R17] ;  /* 0x00000000111a7984 */ /* 0x001e260000000800 */
[----:B------:R-:W-:-:S05]  /*2370*/  IMAD.WIDE R8, R11, 0x2, R8 ;  /* 0x000000020b087825 */ /* 0x000fca00078e0208 */
[----:B------:R-:W2:Y:S04]  /*2380*/  LDG.E.U16.CONSTANT R24, desc[UR6][R8.64+-0x4] ;  /* 0xfffffc0608187981 */ /* 0x000ea8000c1e9500 */
[----:B------:R-:W3:Y:S04]  /*2390*/  LDG.E.U16.CONSTANT R14, desc[UR6][R8.64+-0x2] ;  /* 0xfffffe06080e7981 */ /* 0x000ee8000c1e9500 */
[----:B------:R-:W4:Y:S04]  /*23a0*/  LDG.E.U16.CONSTANT R13, desc[UR6][R8.64] ;  /* 0x00000006080d7981 */ /* 0x000f28000c1e9500 */
[----:B------:R-:W5:Y:S01]  /*23b0*/  LDG.E.U16.CONSTANT R23, desc[UR6][R8.64+0x2] ;  /* 0x0000020608177981 */ /* 0x000f62000c1e9500 */
[----:B------:R-:W-:-:S02]  /*23c0*/  IADD3 R12, PT, PT, R12, 0x4, RZ ;  /* 0x000000040c0c7810 */ /* 0x000fc40007ffe0ff */
[----:B------:R-:W-:Y:S02]  /*23d0*/  IADD3 R11, PT, PT, R11, 0x4, RZ ;  /* 0x000000040b0b7810 */ /* 0x000fe40007ffe0ff */
[----:B------:R-:W-:Y:S01]  /*23e0*/  ISETP.NE.AND P2, PT, R12, RZ, PT ;  /* 0x000000ff0c00720c */ /* 0x000fe20003f45270 */
[----:B0-----:R-:W-:Y:S01]  /*23f0*/  FADD R25, R26, -R15 ;  /* 0x8000000f1a197221 */ /* 0x001fe20000000000 */
[----:B--2---:R-:W-:Y:S02]  /*2400*/  SHF.L.U32 R24, R24, 0x10, RZ ;  /* 0x0000001018187819 */ /* 0x004fe400000006ff */
[----:B---3--:R-:W-:-:S03]  /*2410*/  SHF.L.U32 R14, R14, 0x10, RZ ;  /* 0x000000100e0e7819 */ /* 0x008fc600000006ff */
[----:B------:R-:W-:Y:S01]  /*2420*/  FMUL R25, R24, R25 ;  /* 0x0000001918197220 */ /* 0x000fe20000400000 */
[----:B------:R-:W-:Y:S01]  /*2430*/  LEA R24, R0, R17, 0x2 ;  /* 0x0000001100187211 */ /* 0x000fe200078e10ff */
[----:B----4-:R-:W-:-:S04]  /*2440*/  IMAD.U32 R13, R13, 0x10000, RZ ;  /* 0x000100000d0d7824 */ /* 0x010fc800078e00ff */
[----:B------:R-:W-:Y:S01]  /*2450*/  STS [R24], R25 ;  /* 0x0000001918007388 */ /* 0x000fe20000000800 */
[----:B-----5:R-:W-:-:S03]  /*2460*/  SHF.L.U32 R23, R23, 0x10, RZ ;  /* 0x0000001017177819 */ /* 0x020fc600000006ff */
[----:B------:R-:W0:Y:S02]  /*2470*/  LDS R26, [R17+0x4] ;  /* 0x00000400111a7984 */ /* 0x000e240000000800 */
[----:B0-----:R-:W-:-:S04]  /*2480*/  FADD R27, R26, -R15 ;  /* 0x8000000f1a1b7221 */ /* 0x001fc80000000000 */
[----:B------:R-:W-:-:S05]  /*2490*/  FMUL R27, R14, R27 ;  /* 0x0000001b0e1b7220 */ /* 0x000fca0000400000 */
[----:B------:R-:W-:Y:S04]  /*24a0*/  STS [R24+0x4], R27 ;  /* 0x0000041b18007388 */ /* 0x000fe80000000800 */
[----:B------:R-:W0:Y:S02]  /*24b0*/  LDS R8, [R17+0x8] ;  /* 0x0000080011087984 */ /* 0x000e240000000800 */
[----:B0-----:R-:W-:-:S04]  /*24c0*/  FADD R8, R8, -R15 ;  /* 0x8000000f08087221 */ /* 0x001fc80000000000 */
[----:B------:R-:W-:-:S05]  /*24d0*/  FMUL R13, R13, R8 ;  /* 0x000000080d0d7220 */ /* 0x000fca0000400000 */
[----:B------:R-:W-:Y:S04]  /*24e0*/  STS [R24+0x8], R13 ;  /* 0x0000080d18007388 */ /* 0x000fe80000000800 */
[----:B------:R0:W1:Y:S02]  /*24f0*/  LDS R8, [R17+0xc] ;  /* 0x00000c0011087984 */ /* 0x0000640000000800 */
[----:B0-----:R-:W-:Y:S01]  /*2500*/  IADD3 R17, PT, PT, R17, 0x10, RZ ;  /* 0x0000001011117810 */ /* 0x001fe20007ffe0ff */
[----:B-1----:R-:W-:-:S04]  /*2510*/  FADD R8, R8, -R15 ;  /* 0x8000000f08087221 */ /* 0x002fc80000000000 */
[----:B------:R-:W-:-:S05]  /*2520*/  FMUL R23, R23, R8 ;  /* 0x0000000817177220 */ /* 0x000fca0000400000 */
[----:B------:R0:W-:Y:S01]  /*2530*/  STS [R24+0xc], R23 ;  /* 0x00000c1718007388 */ /* 0x0001e20000000800 */
[----:B------:R-:W-:Y:S05]  /*2540*/  @P2 BRA `(.L_x_27) ;  /* 0xfffffffc007c2947 */ /* 0x000fea000383ffff */
.L_x_26:
[----:B------:R-:W-:Y:S05]  /*2550*/  @!P3 BRA `(.L_x_25) ;  /* 0x000000000044b947 */ /* 0x000fea0003800000 */
[----:B------:R-:W1:Y:S01]  /*2560*/  LDC.64 R8, c[0x0][0x398] ;  /* 0x0000e600ff087b82 */ /* 0x000e620000000a00 */
[----:B------:R-:W-:Y:S01]  /*2570*/  IMAD.MOV R4, RZ, RZ, -R4 ;  /* 0x000000ffff047224 */ /* 0x000fe200078e0a04 */
[----:B------:R-:W-:Y:S02]  /*2580*/  IADD3 R19, PT, PT, R19, R10, RZ ;  /* 0x0000000a13137210 */ /* 0x000fe40007ffe0ff */
[----:B------:R-:W-:-:S07]  /*2590*/  LEA R13, R10, R7, 0x2 ;  /* 0x000000070a0d7211 */ /* 0x000fce00078e10ff */
.L_x_28:
[C---:B-1----:R-:W-:Y:S01]  /*25a0*/  IMAD.WIDE R10, R19.reuse, 0x2, R8 ;  /* 0x00000002130a7825 */ /* 0x042fe200078e0208 */
[----:B--2---:R1:W2:Y:S05]  /*25b0*/  LDS R14, [R13] ;  /* 0x000000000d0e7984 */ /* 0x0042aa0000000800 */
[----:B------:R-:W3:Y:S01]  /*25c0*/  LDG.E.U16.CONSTANT R10, desc[UR6][R10.64] ;  /* 0x000000060a0a7981 */ /* 0x000ee2000c1e9500 */
[----:B0-----:R-:W-:Y:S01]  /*25d0*/  LEA R23, R0, R13, 0x2 ;  /* 0x0000000d00177211 */ /* 0x001fe200078e10ff */
[----:B------:R-:W-:Y:S01]  /*25e0*/  VIADD R4, R4, 0x1 ;  /* 0x0000000104047836 */ /* 0x000fe20000000000 */
[----:B------:R-:W-:Y:S02]  /*25f0*/  IADD3 R19, PT, PT, R19, 0x1, RZ ;  /* 0x0000000113137810 */ /* 0x000fe40007ffe0ff */
[----:B-1----:R-:W-:-:S02]  /*2600*/  IADD3 R13, PT, PT, R13, 0x4, RZ ;  /* 0x000000040d0d7810 */ /* 0x002fc40007ffe0ff */
[----:B------:R-:W-:Y:S01]  /*2610*/  ISETP.NE.AND P2, PT, R4, RZ, PT ;  /* 0x000000ff0400720c */ /* 0x000fe20003f45270 */
[----:B--2---:R-:W-:Y:S01]  /*2620*/  FADD R17, R14, -R15 ;  /* 0x8000000f0e117221 */ /* 0x004fe20000000000 */
[----:B---3--:R-:W-:-:S05]  /*2630*/  SHF.L.U32 R12, R10, 0x10, RZ ;  /* 0x000000100a0c7819 */ /* 0x008fca00000006ff */
[----:B------:R-:W-:-:S05]  /*2640*/  FMUL R12, R12, R17 ;  /* 0x000000110c0c7220 */ /* 0x000fca0000400000 */
[----:B------:R2:W-:Y:S01]  /*2650*/  STS [R23], R12 ;  /* 0x0000000c17007388 */ /* 0x0005e20000000800 */
[----:B------:R-:W-:Y:S05]  /*2660*/  @P2 BRA `(.L_x_28) ;  /* 0xfffffffc00cc2947 */ /* 0x000fea000383ffff */
.L_x_25:
[----:B------:R-:W-:Y:S05]  /*2670*/  @P0 BRA `(.L_x_18) ;  /* 0x0000000400200947 */ /* 0x000fea0003800000 */
[----:B------:R-:W-:Y:S02]  /*2680*/  VIMNMX R20, PT, PT, R20, R0, !PT ;  /* 0x0000000014147248 */ /* 0x000fe40007fe0100 */
[----:B------:R-:W-:Y:S02]  /*2690*/  LOP3.LUT R9, RZ, R3, RZ, 0x33, !PT ;  /* 0x00000003ff097212 */ /* 0x000fe400078e33ff */
[C---:B------:R-:W-:Y:S02]  /*26a0*/  IADD3 R4, PT, PT, R20.reuse, -0x2, -R3 ;  /* 0xfffffffe14047810 */ /* 0x040fe40007ffe803 */
[----:B------:R-:W-:Y:S02]  /*26b0*/  IADD3 R10, PT, PT, R20, R9, RZ ;  /* 0x00000009140a7210 */ /* 0x000fe40007ffe0ff */
[----:B------:R-:W-:Y:S02]  /*26c0*/  ISETP.GE.U32.AND P0, PT, R4, 0xf, PT ;  /* 0x0000000f0400780c */ /* 0x000fe40003f06070 */
[----:B------:R-:W-:-:S02]  /*26d0*/  MOV R9, R21 ;  /* 0x0000001500097202 */ /* 0x000fc40000000f00 */
[----:B------:R-:W-:-:S09]  /*26e0*/  LOP3.LUT R11, R10, 0xf, RZ, 0xc0, !PT ;  /* 0x0000000f0a0b7812 */ /* 0x000fd200078ec0ff */
[----:B------:R-:W-:Y:S05]  /*26f0*/  @!P0 BRA `(.L_x_29) ;  /* 0x0000000000748947 */ /* 0x000fea0003800000 */
[----:B------:R-:W-:Y:S01]  /*2700*/  IMAD R4, R0, 0x2, R3 ;  /* 0x0000000200047824 */ /* 0x000fe200078e0203 */
[----:B------:R-:W-:Y:S02]  /*2710*/  LOP3.LUT R8, R10, 0xfffffff0, RZ, 0xc0, !PT ;  /* 0xfffffff00a087812 */ /* 0x000fe400078ec0ff */
[----:B------:R-:W-:Y:S02]  /*2720*/  MOV R9, R16 ;  /* 0x0000001000097202 */ /* 0x000fe40000000f00 */
[----:B------:R-:W-:Y:S02]  /*2730*/  IADD3 R4, PT, PT, R20, -R4, RZ ;  /* 0x8000000414047210 */ /* 0x000fe40007ffe0ff */
[----:B------:R-:W-:-:S03]  /*2740*/  IADD3 R8, PT, PT, -R8, RZ, RZ ;  /* 0x000000ff08087210 */ /* 0x000fc60007ffe1ff */
[----:B------:R-:W-:-:S05]  /*2750*/  IMAD R4, R4, -0x4, RZ ;  /* 0xfffffffc04047824 */ /* 0x000fca00078e02ff */
[----:B------:R-:W-:-:S07]  /*2760*/  IADD3 R4, PT, PT, R4, 0x20, R7 ;  /* 0x0000002004047810 */ /* 0x000fce0007ffe007 */
.L_x_30:
        /* <DEDUP_REMOVED lines=19> */
[----:B-1----:R-:W-:Y:S01]  /*28a0*/  IADD3 R4, PT, PT, R4, 0x40, RZ ;  /* 0x0000004004047810 */ /* 0x002fe20007ffe0ff */
[----:B------:R-:W-:Y:S06]  /*28b0*/  @P0 BRA `(.L_x_30) ;  /* 0xfffffffc00ac0947 */ /* 0x000fec000383ffff */
[----:B------:R-:W-:-:S07]  /*28c0*/  IADD3 R9, PT, PT, R9, 0x1, RZ ;  /* 0x0000000109097810 */ /* 0x000fce0007ffe0ff */
.L_x_29:
[----:B------:R-:W-:-:S13]  /*28d0*/  ISETP.NE.AND P0, PT, R11, RZ, PT ;  /* 0x000000ff0b00720c */ /* 0x000fda0003f05270 */
[----:B------:R-:W-:Y:S05]  /*28e0*/  @!P0 BRA `(.L_x_18) ;  /* 0x0000000000848947 */ /* 0x000fea0003800000 */
[----:B------:R-:W-:Y:S02]  /*28f0*/  ISETP.GE.U32.AND P0, PT, R11, 0x8, PT ;  /* 0x000000080b00780c */ /* 0x000fe40003f06070 */
[----:B------:R-:W-:-:S04]  /*2900*/  LOP3.LUT R8, R10, 0x7, RZ, 0xc0, !PT ;  /* 0x000000070a087812 */ /* 0x000fc800078ec0ff */
[----:B------:R-:W-:-:S07]  /*2910*/  ISETP.NE.AND P2, PT, R8, RZ, PT ;  /* 0x000000ff0800720c */ /* 0x000fce0003f45270 */
[----:B------:R-:W-:Y:S06]  /*2920*/  @!P0 BRA `(.L_x_31) ;  /* 0x0000000000288947 */ /* 0x000fec0003800000 */
[C---:B------:R-:W-:Y:S02]  /*2930*/  LEA R4, R9.reuse, R6, 0x2 ;  /* 0x0000000609047211 */ /* 0x040fe400078e10ff */
[----:B------:R-:W-:-:S03]  /*2940*/  IADD3 R9, PT, PT, R9, 0x8, RZ ;  /* 0x0000000809097810 */ /* 0x000fc60007ffe0ff */
        /* <DEDUP_REMOVED lines=8> */
.L_x_31:
[----:B------:R-:W-:Y:S05]  /*29d0*/  @!P2 BRA `(.L_x_18) ;  /* 0x000000000048a947 */ /* 0x000fea0003800000 */
[----:B------:R-:W-:Y:S02]  /*29e0*/  ISETP.GE.U32.AND P0, PT, R8, 0x4, PT ;  /* 0x000000040800780c */ /* 0x000fe40003f06070 */
[----:B------:R-:W-:-:S04]  /*29f0*/  LOP3.LUT R10, R10, 0x3, RZ, 0xc0, !PT ;  /* 0x000000030a0a7812 */ /* 0x000fc800078ec0ff */
[----:B------:R-:W-:-:S07]  /*2a00*/  ISETP.NE.AND P2, PT, R10, RZ, PT ;  /* 0x000000ff0a00720c */ /* 0x000fce0003f45270 */
[C---:B-1----:R-:W-:Y:S01]  /*2a10*/  @P0 IMAD R4, R9.reuse, 0x4, R6 ;  /* 0x0000000409040824 */ /* 0x042fe200078e0206 */
[----:B------:R-:W-:-:S04]  /*2a20*/  @P0 IADD3 R9, PT, PT, R9, 0x4, RZ ;  /* 0x0000000409090810 */ /* 0x000fc80007ffe0ff */
[----:B------:R3:W-:Y:S04]  /*2a30*/  @P0 STS [R4], RZ ;  /* 0x000000ff04000388 */ /* 0x0007e80000000800 */
[----:B------:R3:W-:Y:S04]  /*2a40*/  @P0 STS [R4+0x4], RZ ;  /* 0x000004ff04000388 */ /* 0x0007e80000000800 */
[----:B------:R3:W-:Y:S04]  /*2a50*/  @P0 STS [R4+0x8], RZ ;  /* 0x000008ff04000388 */ /* 0x0007e80000000800 */
[----:B------:R3:W-:Y:S01]  /*2a60*/  @P0 STS [R4+0xc], RZ ;  /* 0x00000cff04000388 */ /* 0x0007e20000000800 */
[----:B------:R-:W-:Y:S05]  /*2a70*/  @!P2 BRA `(.L_x_18) ;  /* 0x000000000020a947 */ /* 0x000fea0003800000 */
[----:B---3--:R-:W-:Y:S02]  /*2a80*/  IADD3 R4, PT, PT, R9, R0, RZ ;  /* 0x0000000009047210 */ /* 0x008fe40007ffe0ff */
[----:B------:R-:W-:Y:S02]  /*2a90*/  IADD3 R0, PT, PT, -R10, RZ, RZ ;  /* 0x000000ff0a007210 */ /* 0x000fe40007ffe1ff */
[----:B------:R-:W-:-:S07]  /*2aa0*/  LEA R7, R4, R7, 0x2 ;  /* 0x0000000704077211 */ /* 0x000fce00078e10ff */
.L_x_32:
[----:B------:R-:W-:Y:S01]  /*2ab0*/  VIADD R0, R0, 0x1 ;  /* 0x0000000100007836 */ /* 0x000fe20000000000 */
[----:B------:R1:W-:Y:S04]  /*2ac0*/  STS [R7], RZ ;  /* 0x000000ff07007388 */ /* 0x0003e80000000800 */
[----:B------:R-:W-:Y:S02]  /*2ad0*/  ISETP.NE.AND P0, PT, R0, RZ, PT ;  /* 0x000000ff0000720c */ /* 0x000fe40003f05270 */
[----:B-1----:R-:W-:-:S11]  /*2ae0*/  IADD3 R7, PT, PT, R7, 0x4, RZ ;  /* 0x0000000407077810 */ /* 0x002fd60007ffe0ff */
[----:B------:R-:W-:Y:S05]  /*2af0*/  @P0 BRA `(.L_x_32) ;  /* 0xfffffffc00ec0947 */ /* 0x000fea000383ffff */
.L_x_18:
[----:B------:R-:W-:Y:S05]  /*2b00*/  BSYNC.RECONVERGENT B0 ;  /* 0x0000000000007941 */ /* 0x000fea0003800200 */
.L_x_17:
[----:B------:R-:W-:Y:S06]  /*2b10*/  BAR.SYNC.DEFER_BLOCKING 0x0 ;  /* 0x0000000000007b1d */ /* 0x000fec0000010000 */
[----:B------:R-:W-:Y:S05]  /*2b20*/  @P1 EXIT ;  /* 0x000000000000194d */ /* 0x000fea0003800000 */
[----:B------:R-:W-:Y:S01]  /*2b30*/  ISETP.GE.AND P0, PT, R16, RZ, PT ;  /* 0x000000ff1000720c */ /* 0x000fe20003f06270 */
[----:B0-2---:R-:W-:-:S12]  /*2b40*/  HFMA2 R23, -RZ, RZ, 0, 0 ;  /* 0x00000000ff177431 */ /* 0x005fd800000001ff */
[----:B------:R-:W-:Y:S05]  /*2b50*/  @!P0 BRA `(.L_x_33) ;  /* 0x0000000c00008947 */ /* 0x000fea0003800000 */
[----:B------:R-:W0:Y:S01]  /*2b60*/  LDC.64 R10, c[0x0][0x380] ;  /* 0x0000e000ff0a7b82 */ /* 0x000e220000000a00 */
[----:B------:R-:W-:-:S04]  /*2b70*/  IMAD R7, R2, UR8, R5 ;  /* 0x0000000802077c24 */ /* 0x000fc8000f8e0205 */
[----:B------:R-:W-:-:S04]  /*2b80*/  IMAD R9, R22, R3, R7 ;  /* 0x0000000316097224 */ /* 0x000fc800078e0207 */
[----:B0-----:R-:W-:-:S05]  /*2b90*/  IMAD.WIDE R10, R9, 0x2, R10 ;  /* 0x00000002090a7825 */ /* 0x001fca00078e020a */
[----:B------:R-:W2:Y:S01]  /*2ba0*/  LDG.E.U16.CONSTANT R8, desc[UR6][R10.64] ;  /* 0x000000060a087981 */ /* 0x000ea2000c1e9500 */
[----:B------:R-:W-:Y:S02]  /*2bb0*/  I2FP.F32.S32 R0, R2 ;  /* 0x0000000200007245 */ /* 0x000fe40000201400 */
[----:B------:R-:W-:Y:S02]  /*2bc0*/  ISETP.GE.U32.AND P1, PT, R16, 0x7, PT ;  /* 0x000000071000780c */ /* 0x000fe40003f26070 */
[----:B------:R-:W-:Y:S02]  /*2bd0*/  FSETP.GEU.AND P0, PT, |R0|, 1.175494350822287508e-38, PT ;  /* 0x008000000000780b */ /* 0x000fe40003f0e200 */
[----:B------:R-:W-:Y:S02]  /*2be0*/  MOV R23, RZ ;  /* 0x000000ff00177202 */ /* 0x000fe40000000f00 */
[----:B------:R-:W-:-:S09]  /*2bf0*/  MOV R9, RZ ;  /* 0x000000ff00097202 */ /* 0x000fd20000000f00 */
[----:B------:R-:W-:-:S04]  /*2c00*/  @!P0 FMUL R0, R0, 16777216 ;  /* 0x4b80000000008820 */ /* 0x000fc80000400000 */
[----:B-1-3--:R-:W0:Y:S02]  /*2c10*/  MUFU.RSQ R4, R0 ;  /* 0x0000000000047308 */ /* 0x00ae240000001400 */
[----:B0-----:R-:W-:Y:S01]  /*2c20*/  @!P0 FMUL R4, R4, 4096 ;  /* 0x4580000004048820 */ /* 0x001fe20000400000 */
[----:B--2---:R-:W-:Y:S01]  /*2c30*/  IMAD.U32 R8, R8, 0x10000, RZ ;  /* 0x0001000008087824 */ /* 0x004fe200078e00ff */
[----:B------:R-:W-:Y:S06]  /*2c40*/  @!P1 BRA `(.L_x_34) ;  /* 0x0000000400589947 */ /* 0x000fec0003800000 */
[----:B------:R-:W0:Y:S01]  /*2c50*/  LDC R11, c[0x0][0x3c4] ;  /* 0x0000f100ff0b7b82 */ /* 0x000e220000000800 */
[----:B------:R-:W-:Y:S02]  /*2c60*/  LOP3.LUT R9, R21, 0xfffffff8, RZ, 0xc0, !PT ;  /* 0xfffffff815097812 */ /* 0x000fe400078ec0ff */
[----:B------:R-:W-:Y:S02]  /*2c70*/  IADD3 R0, PT, PT, R6, 0x10, RZ ;  /* 0x0000001006007810 */ /* 0x000fe40007ffe0ff */
[----:B------:R-:W-:Y:S02]  /*2c80*/  MOV R23, RZ ;  /* 0x000000ff00177202 */ /* 0x000fe40000000f00 */
[----:B------:R-:W-:Y:S01]  /*2c90*/  IADD3 R19, PT, PT, -R9, RZ, RZ ;  /* 0x000000ff09137210 */ /* 0x000fe20007ffe1ff */
[----:B0-----:R-:W-:-:S04]  /*2ca0*/  IMAD R11, R18, R11, UR8 ;  /* 0x00000008120b7e24 */ /* 0x001fc8000f8e020b */
[----:B------:R-:W-:-:S07]  /*2cb0*/  IMAD R17, R11, R2, R5 ;  /* 0x000000020b117224 */ /* 0x000fce00078e0205 */
.L_x_35:
[----:B------:R-:W0:Y:S02]  /*2cc0*/  LDC.64 R10, c[0x0][0x388] ;  /* 0x0000e200ff0a7b82 */ /* 0x000e240000000a00 */
[----:B0-----:R-:W-:-:S05]  /*2cd0*/  IMAD.WIDE R10, R17, 0x2, R10 ;  /* 0x00000002110a7825 */ /* 0x001fca00078e020a */
[----:B------:R0:W2:Y:S02]  /*2ce0*/  LDG.E.U16.CONSTANT R29, desc[UR6][R10.64] ;  /* 0x000000060a1d7981 */ /* 0x0000a4000c1e9500 */
[----:B0-----:R-:W-:-:S05]  /*2cf0*/  IMAD.WIDE R10, R22, 0x2, R10 ;  /* 0x00000002160a7825 */ /* 0x001fca00078e020a */
[----:B------:R-:W3:Y:S01]  /*2d00*/  LDG.E.U16.CONSTANT R28, desc[UR6][R10.64] ;  /* 0x000000060a1c7981 */ /* 0x000ee2000c1e9500 */
[----:B------:R-:W-:-:S05]  /*2d10*/  IMAD.WIDE R26, R22, 0x2, R10 ;  /* 0x00000002161a7825 */ /* 0x000fca00078e020a */
[----:B------:R0:W4:Y:S01]  /*2d20*/  LDG.E.U16.CONSTANT R25, desc[UR6][R26.64] ;  /* 0x000000061a197981 */ /* 0x000122000c1e9500 */
[----:B------:R-:W-:-:S05]  /*2d30*/  IMAD.WIDE R14, R22, 0x2, R26 ;  /* 0x00000002160e7825 */ /* 0x000fca00078e021a */
[----:B------:R1:W5:Y:S01]  /*2d40*/  LDG.E.U16.CONSTANT R24, desc[UR6][R14.64] ;  /* 0x000000060e187981 */ /* 0x000362000c1e9500 */
[----:B------:R-:W-:-:S03]  /*2d50*/  IMAD.WIDE R12, R22, 0x2, R14 ;  /* 0x00000002160c7825 */ /* 0x000fc600078e020e */
[----:B0-----:R-:W-:Y:S04]  /*2d60*/  LDS R27, [R0+-0x10] ;  /* 0xfffff000001b7984 */ /* 0x001fe80000000800 */
[----:B------:R0:W5:Y:S04]  /*2d70*/  LDG.E.U16.CONSTANT R20, desc[UR6][R12.64] ;  /* 0x000000060c147981 */ /* 0x000168000c1e9500 */
[----:B-1----:R-:W-:Y:S04]  /*2d80*/  LDS R15, [R0+-0xc] ;  /* 0xfffff400000f7984 */ /* 0x002fe80000000800 */
[----:B------:R-:W1:Y:S01]  /*2d90*/  LDS R26, [R0+-0x8] ;  /* 0xfffff800001a7984 */ /* 0x000e620000000800 */
[----:B0-----:R-:W-:-:S04]  /*2da0*/  IMAD.WIDE R12, R22, 0x2, R12 ;  /* 0x00000002160c7825 */ /* 0x001fc800078e020c */
[-C--:B-1----:R-:W-:Y:S01]  /*2db0*/  FMUL R26, R26, R4.reuse ;  /* 0x000000041a1a7220 */ /* 0x082fe20000400000 */
[----:B--2---:R-:W-:Y:S01]  /*2dc0*/  SHF.L.U32 R10, R29, 0x10, RZ ;  /* 0x000000101d0a7819 */ /* 0x004fe200000006ff */
[-C--:B------:R-:W-:Y:S01]  /*2dd0*/  FMUL R29, R27, R4.reuse ;  /* 0x000000041b1d7220 */ /* 0x080fe20000400000 */
[----:B------:R-:W-:-:S03]  /*2de0*/  FMUL R27, R15, R4 ;  /* 0x000000040f1b7220 */ /* 0x000fc60000400000 */
[----:B------:R-:W-:Y:S02]  /*2df0*/  FFMA R23, R29, R10, R23 ;  /* 0x0000000a1d177223 */ /* 0x000fe40000000017 */
[----:B------:R-:W0:Y:S01]  /*2e00*/  LDC.64 R10, c[0x0][0x3b0] ;  /* 0x0000ec00ff0a7b82 */ /* 0x000e220000000a00 */
[----:B---3--:R-:W-:-:S04]  /*2e10*/  IMAD.U32 R28, R28, 0x10000, RZ ;  /* 0x000100001c1c7824 */ /* 0x008fc800078e00ff */
[----:B------:R-:W-:Y:S01]  /*2e20*/  FFMA R23, R27, R28, R23 ;  /* 0x0000001c1b177223 */ /* 0x000fe20000000017 */
[----:B------:R-:W-:Y:S01]  /*2e30*/  FMUL R27, R8, R27 ;  /* 0x0000001b081b7220 */ /* 0x000fe20000400000 */
[----:B0-----:R-:W-:-:S04]  /*2e40*/  IMAD.WIDE R14, R17, 0x4, R10 ;  /* 0x00000004110e7825 */ /* 0x001fc800078e020a */
[----:B------:R-:W-:Y:S02]  /*2e50*/  FMUL R11, R8, R29 ;  /* 0x0000001d080b7220 */ /* 0x000fe40000400000 */
[----:B------:R-:W0:Y:S04]  /*2e60*/  LDS R29, [R0+-0x4] ;  /* 0xfffffc00001d7984 */ /* 0x000e280000000800 */
[----:B------:R1:W-:Y:S02]  /*2e70*/  REDG.E.ADD.F32.FTZ.RN.STRONG.GPU desc[UR6][R14.64], R11 ;  /* 0x0000000b0e0079a6 */ /* 0x0003e4000c12f306 */
[----:B-1----:R-:W-:-:S05]  /*2e80*/  IMAD.WIDE R10, R22, 0x4, R14 ;  /* 0x00000004160a7825 */ /* 0x002fca00078e020e */
[----:B------:R1:W-:Y:S01]  /*2e90*/  REDG.E.ADD.F32.FTZ.RN.STRONG.GPU desc[UR6][R10.64], R27 ;  /* 0x0000001b0a0079a6 */ /* 0x0003e2000c12f306 */
[----:B----4-:R-:W-:Y:S01]  /*2ea0*/  SHF.L.U32 R25, R25, 0x10, RZ ;  /* 0x0000001019197819 */ /* 0x010fe200000006ff */
[----:B------:R-:W-:Y:S01]  /*2eb0*/  IMAD.WIDE R14, R22, 0x4, R10 ;  /* 0x00000004160e7825 */ /* 0x000fe200078e020a */
[----:B-----5:R-:W-:Y:S01]  /*2ec0*/  SHF.L.U32 R24, R24, 0x10, RZ ;  /* 0x0000001018187819 */ /* 0x020fe200000006ff */
[----:B------:R-:W2:Y:S02]  /*2ed0*/  LDS R27, [R0] ;  /* 0x00000000001b7984 */ /* 0x000ea40000000800 */
[----:B------:R-:W-:Y:S01]  /*2ee0*/  FFMA R28, R26, R25, R23 ;  /* 0x000000191a1c7223 */ /* 0x000fe20000000017 */
[----:B------:R-:W-:Y:S02]  /*2ef0*/  FMUL R25, R8, R26 ;  /* 0x0000001a08197220 */ /* 0x000fe40000400000 */
[----:B------:R-:W3:Y:S01]  /*2f00*/  LDS R26, [R0+0x4] ;  /* 0x00000400001a7984 */ /* 0x000ee20000000800 */
[----:B-1----:R-:W-:-:S03]  /*2f10*/  IMAD.WIDE R10, R22, 0x4, R14 ;  /* 0x00000004160a7825 */ /* 0x002fc600078e020e */
[----:B------:R1:W-:Y:S01]  /*2f20*/  REDG.E.ADD.F32.FTZ.RN.STRONG.GPU desc[UR6][R14.64], R25 ;  /* 0x000000190e0079a6 */ /* 0x0003e2000c12f306 */
[----:B0-----:R-:W-:-:S04]  /*2f30*/  FMUL R29, R29, R4 ;  /* 0x000000041d1d7220 */ /* 0x001fc80000400000 */
[----:B------:R-:W-:Y:S01]  /*2f40*/  FFMA R28, R29, R24, R28 ;  /* 0x000000181d1c7223 */ /* 0x000fe2000000001c */
[----:B------:R-:W-:Y:S01]  /*2f50*/  SHF.L.U32 R24, R20, 0x10, RZ ;  /* 0x0000001014187819 */ /* 0x000fe200000006ff */
[----:B-1----:R-:W-:Y:S01]  /*2f60*/  IMAD.WIDE R14, R22, 0x2, R12 ;  /* 0x00000002160e7825 */ /* 0x002fe200078e020c */
[----:B------:R-:W4:Y:S04]  /*2f70*/  LDG.E.U16.CONSTANT R20, desc[UR6][R12.64] ;  /* 0x000000060c147981 */ /* 0x000f28000c1e9500 */
[----:B------:R-:W5:Y:S01]  /*2f80*/  LDG.E.U16.CONSTANT R12, desc[UR6][R14.64] ;  /* 0x000000060e0c7981 */ /* 0x000f62000c1e9500 */
[----:B--2---:R-:W-:-:S04]  /*2f90*/  FMUL R27, R27, R4 ;  /* 0x000000041b1b7220 */ /* 0x004fc80000400000 */
[----:B------:R-:W-:Y:S01]  /*2fa0*/  FFMA R28, R27, R24, R28 ;  /* 0x000000181b1c7223 */ /* 0x000fe2000000001c */
[----:B------:R-:W-:-:S06]  /*2fb0*/  IMAD.WIDE R24, R22, 0x2, R14 ;  /* 0x0000000216187825 */ /* 0x000fcc00078e020e */
[----:B------:R0:W2:Y:S01]  /*2fc0*/  LDG.E.U16.CONSTANT R24, desc[UR6][R24.64] ;  /* 0x0000000618187981 */ /* 0x0000a2000c1e9500 */
[----:B------:R-:W-:-:S03]  /*2fd0*/  FMUL R23, R8, R29 ;  /* 0x0000001d08177220 */ /* 0x000fc60000400000 */
[----:B------:R-:W1:Y:S04]  /*2fe0*/  LDS R29, [R0+0x8] ;  /* 0x00000800001d7984 */ /* 0x000e680000000800 */
[----:B------:R3:W-:Y:S04]  /*2ff0*/  REDG.E.ADD.F32.FTZ.RN.STRONG.GPU desc[UR6][R10.64], R23 ;  /* 0x000000170a0079a6 */ /* 0x0007e8000c12f306 */
[----:B------:R-:W1:Y:S01]  /*3000*/  LDS R23, [R0+0xc] ;  /* 0x00000c0000177984 */ /* 0x000e620000000800 */
[----:B0-----:R-:W-:Y:S01]  /*3010*/  FMUL R25, R8, R27 ;  /* 0x0000001b08197220 */ /* 0x001fe20000400000 */
[----:B---3--:R-:W-:Y:S01]  /*3020*/  FMUL R13, R26, R4 ;  /* 0x000000041a0d7220 */ /* 0x008fe20000400000 */
[----:B------:R-:W-:Y:S01]  /*3030*/  IMAD.WIDE R10, R22, 0x4, R10 ;  /* 0x00000004160a7825 */ /* 0x000fe200078e020a */
[----:B------:R-:W-:-:S04]  /*3040*/  IADD3 R19, PT, PT, R19, 0x8, RZ ;  /* 0x0000000813137810 */ /* 0x000fc80007ffe0ff */
[----:B------:R0:W-:Y:S01]  /*3050*/  REDG.E.ADD.F32.FTZ.RN.STRONG.GPU desc[UR6][R10.64], R25 ;  /* 0x000000190a0079a6 */ /* 0x0001e2000c12f306 */
[----:B------:R-:W-:Y:S01]  /*3060*/  IMAD.WIDE R26, R22, 0x4, R10 ;  /* 0x00000004161a7825 */ /* 0x000fe200078e020a */
[----:B------:R-:W-:-:S03]  /*3070*/  ISETP.NE.AND P0, PT, R19, RZ, PT ;  /* 0x000000ff1300720c */ /* 0x000fc60003f05270 */
[----:B------:R-:W-:-:S04]  /*3080*/  IMAD.WIDE R14, R22, 0x4, R26 ;  /* 0x00000004160e7825 */ /* 0x000fc800078e021a */
[----:B0-----:R-:W-:-:S05]  /*3090*/  FMUL R11, R8, R13 ;  /* 0x0000000d080b7220 */ /* 0x001fca0000400000 */
[----:B------:R0:W-:Y:S01]  /*30a0*/  REDG.E.ADD.F32.FTZ.RN.STRONG.GPU desc[UR6][R26.64], R11 ;  /* 0x0000000b1a0079a6 */ /* 0x0001e2000c12f306 */
[-C--:B-1----:R-:W-:Y:S01]  /*30b0*/  FMUL R29, R29, R4.reuse ;  /* 0x000000041d1d7220 */ /* 0x082fe20000400000 */
[----:B------:R-:W-:-:S03]  /*30c0*/  FMUL R23, R23, R4 ;  /* 0x0000000417177220 */ /* 0x000fc60000400000 */
[C---:B0-----:R-:W-:Y:S01]  /*30d0*/  FMUL R27, R8.reuse, R29 ;  /* 0x0000001d081b7220 */ /* 0x041fe20000400000 */
[----:B------:R-:W-:-:S04]  /*30e0*/  FMUL R25, R8, R23 ;  /* 0x0000001708197220 */ /* 0x000fc80000400000 */
[----:B------:R0:W-:Y:S01]  /*30f0*/  REDG.E.ADD.F32.FTZ.RN.STRONG.GPU desc[UR6][R14.64], R27 ;  /* 0x0000001b0e0079a6 */ /* 0x0001e2000c12f306 */
[----:B------:R-:W-:Y:S02]  /*3100*/  IADD3 R0, PT, PT, R0, 0x20, RZ ;  /* 0x0000002000007810 */ /* 0x000fe40007ffe0ff */
[C---:B------:R-:W-:Y:S01]  /*3110*/  LEA R17, R22.reuse, R17, 0x3 ;  /* 0x0000001116117211 */ /* 0x040fe200078e18ff */
[----:B0-----:R-:W-:-:S05]  /*3120*/  IMAD.WIDE R14, R22, 0x4, R14 ;  /* 0x00000004160e7825 */ /* 0x001fca00078e020e */
[----:B------:R0:W-:Y:S01]  /*3130*/  REDG.E.ADD.F32.FTZ.RN.STRONG.GPU desc[UR6][R14.64], R25 ;  /* 0x000000190e0079a6 */ /* 0x0001e2000c12f306 */
[----:B----4-:R-:W-:-:S05]  /*3140*/  SHF.L.U32 R20, R20, 0x10, RZ ;  /* 0x0000001014147819 */ /* 0x010fca00000006ff */
[----:B------:R-:W-:Y:S01]  /*3150*/  FFMA R20, R13, R20, R28 ;  /* 0x000000140d147223 */ /* 0x000fe2000000001c */
[----:B-----5:R-:W-:-:S04]  /*3160*/  IMAD.U32 R12, R12, 0x10000, RZ ;  /* 0x000100000c0c7824 */ /* 0x020fc800078e00ff */
[----:B------:R-:W-:Y:S01]  /*3170*/  FFMA R12, R29, R12, R20 ;  /* 0x0000000c1d0c7223 */ /* 0x000fe20000000014 */
[----:B--2---:R-:W-:-:S05]  /*3180*/  SHF.L.U32 R24, R24, 0x10, RZ ;  /* 0x0000001018187819 */ /* 0x004fca00000006ff */
[----:B------:R-:W-:Y:S01]  /*3190*/  FFMA R23, R23, R24, R12 ;  /* 0x0000001817177223 */ /* 0x000fe2000000000c */
[----:B0-----:R-:W-:Y:S06]  /*31a0*/  @P0 BRA `(.L_x_35) ;  /* 0xfffffff800c40947 */ /* 0x001fec000383ffff */
.L_x_34:
[----:B------:R-:W-:-:S13]  /*31b0*/  LOP3.LUT P0, R0, R21, 0x7, RZ, 0xc0, !PT ;  /* 0x0000000715007812 */ /* 0x000fda000780c0ff */
[----:B------:R-:W-:Y:S05]  /*31c0*/  @!P0 BRA `(.L_x_33) ;  /* 0x0000000400648947 */ /* 0x000fea0003800000 */
[----:B------:R-:W-:Y:S02]  /*31d0*/  ISETP.GE.U32.AND P0, PT, R0, 0x4, PT ;  /* 0x000000040000780c */ /* 0x000fe40003f06070 */
[----:B------:R-:W-:-:S11]  /*31e0*/  LOP3.LUT P1, R0, R21, 0x3, RZ, 0xc0, !PT ;  /* 0x0000000315007812 */ /* 0x000fd6000782c0ff */
[----:B------:R-:W-:Y:S05]  /*31f0*/  @!P0 BRA `(.L_x_36) ;  /* 0x0000000000a88947 */ /* 0x000fea0003800000 */
[----:B------:R-:W-:Y:S01]  /*3200*/  IMAD R24, R9, 0x4, R6 ;  /* 0x0000000409187824 */ /* 0x000fe200078e0206 */
[----:B------:R-:W0:Y:S01]  /*3210*/  LDC.64 R10, c[0x0][0x388] ;  /* 0x0000e200ff0a7b82 */ /* 0x000e220000000a00 */
[----:B------:R-:W-:-:S03]  /*3220*/  IADD3 R12, PT, PT, R18, R9, RZ ;  /* 0x00000009120c7210 */ /* 0x000fc60007ffe0ff */
[----:B------:R-:W1:Y:S02]  /*3230*/  LDS R13, [R24] ;  /* 0x00000000180d7984 */ /* 0x000e640000000800 */
[----:B------:R-:W-:Y:S02]  /*3240*/  IMAD R21, R22, R12, R7 ;  /* 0x0000000c16157224 */ /* 0x000fe400078e0207 */
[----:B------:R-:W-:Y:S01]  /*3250*/  LDS R25, [R24+0x4] ;  /* 0x0000040018197984 */ /* 0x000fe20000000800 */
[----:B------:R-:W2:Y:S03]  /*3260*/  LDC.64 R14, c[0x0][0x3b0] ;  /* 0x0000ec00ff0e7b82 */ /* 0x000ea60000000a00 */
[----:B------:R-:W3:Y:S04]  /*3270*/  LDS R17, [R24+0x8] ;  /* 0x0000080018117984 */ /* 0x000ee80000000800 */
[----:B------:R4:W5:Y:S01]  /*3280*/  LDS R19, [R24+0xc] ;  /* 0x00000c0018137984 */ /* 0x0009620000000800 */
[----:B0-----:R-:W-:-:S04]  /*3290*/  IMAD.WIDE R10, R21, 0x2, R10 ;  /* 0x00000002150a7825 */ /* 0x001fc800078e020a */
[----:B--2---:R-:W-:-:S04]  /*32a0*/  IMAD.WIDE R14, R21, 0x4, R14 ;  /* 0x00000004150e7825 */ /* 0x004fc800078e020e */
[----:B-1----:R-:W-:Y:S01]  /*32b0*/  FMUL R26, R13, R4 ;  /* 0x000000040d1a7220 */ /* 0x002fe20000400000 */
[----:B------:R-:W-:Y:S02]  /*32c0*/  IMAD.WIDE R12, R22, 0x2, R10 ;  /* 0x00000002160c7825 */ /* 0x000fe400078e020a */
[----:B------:R0:W2:Y:S02]  /*32d0*/  LDG.E.U16.CONSTANT R10, desc[UR6][R10.64] ;  /* 0x000000060a0a7981 */ /* 0x0000a4000c1e9500 */
[----:B------:R-:W-:Y:S01]  /*32e0*/  FMUL R29, R8, R26 ;  /* 0x0000001a081d7220 */ /* 0x000fe20000400000 */
[C---:B------:R-:W-:Y:S01]  /*32f0*/  IMAD.WIDE R20, R22.reuse, 0x2, R12 ;  /* 0x0000000216147825 */ /* 0x040fe200078e020c */
[----:B------:R1:W2:Y:S03]  /*3300*/  LDG.E.U16.CONSTANT R27, desc[UR6][R12.64] ;  /* 0x000000060c1b7981 */ /* 0x0002a6000c1e9500 */
[-C--:B---3--:R-:W-:Y:S01]  /*3310*/  FMUL R17, R17, R4.reuse ;  /* 0x0000000411117220 */ /* 0x088fe20000400000 */
[----:B------:R3:W-:Y:S01]  /*3320*/  REDG.E.ADD.F32.FTZ.RN.STRONG.GPU desc[UR6][R14.64], R29 ;  /* 0x0000001d0e0079a6 */ /* 0x0007e2000c12f306 */
[----:B0-----:R-:W-:Y:S01]  /*3330*/  FMUL R11, R25, R4 ;  /* 0x00000004190b7220 */ /* 0x001fe20000400000 */
[----:B----4-:R-:W-:-:S04]  /*3340*/  IMAD.WIDE R24, R22, 0x4, R14 ;  /* 0x0000000416187825 */ /* 0x010fc800078e020e */
[----:B-----5:R-:W-:Y:S01]  /*3350*/  FMUL R19, R19, R4 ;  /* 0x0000000413137220 */ /* 0x020fe20000400000 */
[----:B-1----:R-:W-:-:S04]  /*3360*/  IMAD.WIDE R12, R22, 0x4, R24 ;  /* 0x00000004160c7825 */ /* 0x002fc800078e0218 */
[----:B---3--:R-:W-:Y:S01]  /*3370*/  IMAD.WIDE R28, R22, 0x2, R20 ;  /* 0x00000002161c7825 */ /* 0x008fe200078e0214 */
[----:B------:R0:W3:Y:S03]  /*3380*/  LDG.E.U16.CONSTANT R14, desc[UR6][R20.64] ;  /* 0x00000006140e7981 */ /* 0x0000e6000c1e9500 */
[C---:B------:R-:W-:Y:S02]  /*3390*/  FMUL R15, R8.reuse, R11 ;  /* 0x0000000b080f7220 */ /* 0x040fe40000400000 */
[----:B------:R1:W4:Y:S04]  /*33a0*/  LDG.E.U16.CONSTANT R28, desc[UR6][R28.64] ;  /* 0x000000061c1c7981 */ /* 0x000328000c1e9500 */
[----:B------:R-:W-:Y:S01]  /*33b0*/  REDG.E.ADD.F32.FTZ.RN.STRONG.GPU desc[UR6][R24.64], R15 ;  /* 0x0000000f180079a6 */ /* 0x000fe2000c12f306 */
[----:B0-----:R-:W-:-:S05]  /*33c0*/  FMUL R21, R8, R17 ;  /* 0x0000001108157220 */ /* 0x001fca0000400000 */
[----:B------:R0:W-:Y:S01]  /*33d0*/  REDG.E.ADD.F32.FTZ.RN.STRONG.GPU desc[UR6][R12.64], R21 ;  /* 0x000000150c0079a6 */ /* 0x0001e2000c12f306 */
[----:B-1----:R-:W-:Y:S01]  /*33e0*/  FMUL R29, R8, R19 ;  /* 0x00000013081d7220 */ /* 0x002fe20000400000 */
[----:B0-----:R-:W-:-:S05]  /*33f0*/  IMAD.WIDE R20, R22, 0x4, R12 ;  /* 0x0000000416147825 */ /* 0x001fca00078e020c */
[----:B------:R0:W-:Y:S01]  /*3400*/  REDG.E.ADD.F32.FTZ.RN.STRONG.GPU desc[UR6][R20.64], R29 ;  /* 0x0000001d140079a6 */ /* 0x0001e2000c12f306 */
[----:B------:R-:W-:Y:S02]  /*3410*/  IADD3 R9, PT, PT, R9, 0x4, RZ ;  /* 0x0000000409097810 */ /* 0x000fe40007ffe0ff */
[----:B--2---:R-:W-:Y:S02]  /*3420*/  SHF.L.U32 R10, R10, 0x10, RZ ;  /* 0x000000100a0a7819 */ /* 0x004fe400000006ff */
[----:B------:R-:W-:-:S03]  /*3430*/  SHF.L.U32 R27, R27, 0x10, RZ ;  /* 0x000000101b1b7819 */ /* 0x000fc600000006ff */
[----:B------:R-:W-:-:S04]  /*3440*/  FFMA R10, R26, R10, R23 ;  /* 0x0000000a1a0a7223 */ /* 0x000fc80000000017 */
[----:B------:R-:W-:Y:S01]  /*3450*/  FFMA R10, R11, R27, R10 ;  /* 0x0000001b0b0a7223 */ /* 0x000fe2000000000a */
[----:B---3--:R-:W-:Y:S01]  /*3460*/  SHF.L.U32 R14, R14, 0x10, RZ ;  /* 0x000000100e0e7819 */ /* 0x008fe200000006ff */
[----:B----4-:R-:W-:-:S04]  /*3470*/  IMAD.U32 R28, R28, 0x10000, RZ ;  /* 0x000100001c1c7824 */ /* 0x010fc800078e00ff */
[----:B------:R-:W-:-:S04]  /*3480*/  FFMA R10, R17, R14, R10 ;  /* 0x0000000e110a7223 */ /* 0x000fc8000000000a */
[----:B0-----:R-:W-:-:S07]  /*3490*/  FFMA R23, R19, R28, R10 ;  /* 0x0000001c13177223 */ /* 0x001fce000000000a */
.L_x_36:
[----:B------:R-:W-:Y:S05]  /*34a0*/  @!P1 BRA `(.L_x_33) ;  /* 0x0000000000ac9947 */ /* 0x000fea0003800000 */
[----:B------:R-:W-:Y:S02]  /*34b0*/  ISETP.NE.AND P0, PT, R0, 0x1, PT ;  /* 0x000000010000780c */ /* 0x000fe40003f05270 */
[----:B------:R-:W-:-:S04]  /*34c0*/  LOP3.LUT R16, R16, 0x1, RZ, 0xc0, !PT ;  /* 0x0000000110107812 */ /* 0x000fc800078ec0ff */
[----:B------:R-:W-:-:S07]  /*34d0*/  ISETP.NE.U32.AND P1, PT, R16, 0x1, PT ;  /* 0x000000011000780c */ /* 0x000fce0003f25070 */
[----:B------:R-:W-:Y:S06]  /*34e0*/  @!P0 BRA `(.L_x_37) ;  /* 0x0000000000608947 */ /* 0x000fec0003800000 */
[----:B------:R-:W-:Y:S01]  /*34f0*/  LEA R16, R9, R6, 0x2 ;  /* 0x0000000609107211 */ /* 0x000fe200078e10ff */
[----:B------:R-:W0:Y:S01]  /*3500*/  LDC.64 R12, c[0x0][0x388] ;  /* 0x0000e200ff0c7b82 */ /* 0x000e220000000a00 */
[----:B------:R-:W-:-:S03]  /*3510*/  IADD3 R0, PT, PT, R18, R9, RZ ;  /* 0x0000000912007210 */ /* 0x000fc60007ffe0ff */
[----:B------:R-:W1:Y:S02]  /*3520*/  LDS R17, [R16] ;  /* 0x0000000010117984 */ /* 0x000e640000000800 */
[----:B------:R-:W-:Y:S02]  /*3530*/  IMAD R19, R22, R0, R7 ;  /* 0x0000000016137224 */ /* 0x000fe400078e0207 */
[----:B------:R2:W3:Y:S01]  /*3540*/  LDS R21, [R16+0x4] ;  /* 0x0000040010157984 */ /* 0x0004e20000000800 */
[----:B------:R-:W4:Y:S01]  /*3550*/  LDC.64 R10, c[0x0][0x3b0] ;  /* 0x0000ec00ff0a7b82 */ /* 0x000f220000000a00 */
[----:B0-----:R-:W-:-:S04]  /*3560*/  IMAD.WIDE R12, R19, 0x2, R12 ;  /* 0x00000002130c7825 */ /* 0x001fc800078e020c */
[C---:B------:R-:W-:Y:S02]  /*3570*/  IMAD.WIDE R14, R22.reuse, 0x2, R12 ;  /* 0x00000002160e7825 */ /* 0x040fe400078e020c */
[----:B------:R-:W5:Y:S02]  /*3580*/  LDG.E.U16.CONSTANT R12, desc[UR6][R12.64] ;  /* 0x000000060c0c7981 */ /* 0x000f64000c1e9500 */
[----:B----4-:R-:W-:Y:S02]  /*3590*/  IMAD.WIDE R10, R19, 0x4, R10 ;  /* 0x00000004130a7825 */ /* 0x010fe400078e020a */
[----:B------:R-:W4:Y:S02]  /*35a0*/  LDG.E.U16.CONSTANT R14, desc[UR6][R14.64] ;  /* 0x000000060e0e7981 */ /* 0x000f24000c1e9500 */
[----:B-1----:R-:W-:Y:S01]  /*35b0*/  FMUL R0, R17, R4 ;  /* 0x0000000411007220 */ /* 0x002fe20000400000 */
[----:B--2---:R-:W-:-:S04]  /*35c0*/  IMAD.WIDE R16, R22, 0x4, R10 ;  /* 0x0000000416107825 */ /* 0x004fc800078e020a */
[----:B---3--:R-:W-:Y:S01]  /*35d0*/  FMUL R20, R21, R4 ;  /* 0x0000000415147220 */ /* 0x008fe20000400000 */
[----:B------:R-:W-:-:S03]  /*35e0*/  FMUL R21, R8, R0 ;  /* 0x0000000008157220 */ /* 0x000fc60000400000 */
[----:B------:R-:W-:Y:S02]  /*35f0*/  FMUL R25, R8, R20 ;  /* 0x0000001408197220 */ /* 0x000fe40000400000 */
[----:B------:R0:W-:Y:S04]  /*3600*/  REDG.E.ADD.F32.FTZ.RN.STRONG.GPU desc[UR6][R10.64], R21 ;  /* 0x000000150a0079a6 */ /* 0x0001e8000c12f306 */
[----:B------:R0:W-:Y:S01]  /*3610*/  REDG.E.ADD.F32.FTZ.RN.STRONG.GPU desc[UR6][R16.64], R25 ;  /* 0x00000019100079a6 */ /* 0x0001e2000c12f306 */
[----:B------:R-:W-:Y:S02]  /*3620*/  IADD3 R9, PT, PT, R9, 0x2, RZ ;  /* 0x0000000209097810 */ /* 0x000fe40007ffe0ff */
[----:B-----5:R-:W-:Y:S01]  /*3630*/  SHF.L.U32 R19, R12, 0x10, RZ ;  /* 0x000000100c137819 */ /* 0x020fe200000006ff */
[----:B----4-:R-:W-:-:S04]  /*3640*/  IMAD.U32 R12, R14, 0x10000, RZ ;  /* 0x000100000e0c7824 */ /* 0x010fc800078e00ff */
[----:B------:R-:W-:-:S04]  /*3650*/  FFMA R19, R0, R19, R23 ;  /* 0x0000001300137223 */ /* 0x000fc80000000017 */
[----:B0-----:R-:W-:-:S07]  /*3660*/  FFMA R23, R20, R12, R19 ;  /* 0x0000000c14177223 */ /* 0x001fce0000000013 */
.L_x_37:
[----:B------:R-:W-:Y:S05]  /*3670*/  @!P1 BRA `(.L_x_33) ;  /* 0x0000000000389947 */ /* 0x000fea0003800000 */
[----:B------:R-:W-:Y:S01]  /*3680*/  LEA R6, R9, R6, 0x2 ;  /* 0x0000000609067211 */ /* 0x000fe200078e10ff */
[----:B------:R-:W0:Y:S01]  /*3690*/  LDC.64 R12, c[0x0][0x388] ;  /* 0x0000e200ff0c7b82 */ /* 0x000e220000000a00 */
[----:B------:R-:W-:-:S03]  /*36a0*/  IADD3 R9, PT, PT, R18, R9, RZ ;  /* 0x0000000912097210 */ /* 0x000fc60007ffe0ff */
[----:B------:R-:W1:Y:S02]  /*36b0*/  LDS R15, [R6] ;  /* 0x00000000060f7984 */ /* 0x000e640000000800 */
[----:B------:R-:W-:Y:S02]  /*36c0*/  IMAD R9, R22, R9, R7 ;  /* 0x0000000916097224 */ /* 0x000fe400078e0207 */
[----:B------:R-:W2:Y:S02]  /*36d0*/  LDC.64 R10, c[0x0][0x3b0] ;  /* 0x0000ec00ff0a7b82 */ /* 0x000ea40000000a00 */
[----:B0-----:R-:W-:-:S06]  /*36e0*/  IMAD.WIDE R12, R9, 0x2, R12 ;  /* 0x00000002090c7825 */ /* 0x001fcc00078e020c */
[----:B------:R-:W3:Y:S01]  /*36f0*/  LDG.E.U16.CONSTANT R12, desc[UR6][R12.64] ;  /* 0x000000060c0c7981 */ /* 0x000ee2000c1e9500 */
[----:B--2---:R-:W-:-:S04]  /*3700*/  IMAD.WIDE R10, R9, 0x4, R10 ;  /* 0x00000004090a7825 */ /* 0x004fc800078e020a */
[----:B-1----:R-:W-:-:S04]  /*3710*/  FMUL R4, R15, R4 ;  /* 0x000000040f047220 */ /* 0x002fc80000400000 */
[----:B------:R-:W-:-:S05]  /*3720*/  FMUL R7, R8, R4 ;  /* 0x0000000408077220 */ /* 0x000fca0000400000 */
[----:B------:R0:W-:Y:S01]  /*3730*/  REDG.E.ADD.F32.FTZ.RN.STRONG.GPU desc[UR6][R10.64], R7 ;  /* 0x000000070a0079a6 */ /* 0x0001e2000c12f306 */
[----:B---3--:R-:W-:-:S05]  /*3740*/  SHF.L.U32 R0, R12, 0x10, RZ ;  /* 0x000000100c007819 */ /* 0x008fca00000006ff */
[----:B0-----:R-:W-:-:S07]  /*3750*/  FFMA R23, R4, R0, R23 ;  /* 0x0000000004177223 */ /* 0x001fce0000000017 */
.L_x_33:
[----:B------:R-:W0:Y:S01]  /*3760*/  LDC.64 R6, c[0x0][0x3a8] ;  /* 0x0000ea00ff067b82 */ /* 0x000e220000000a00 */
[----:B------:R-:W-:-:S04]  /*3770*/  IMAD R2, R2, UR8, R5 ;  /* 0x0000000802027c24 */ /* 0x000fc8000f8e0205 */
[----:B------:R-:W-:-:S04]  /*3780*/  IMAD R3, R22, R3, R2 ;  /* 0x0000000316037224 */ /* 0x000fc800078e0202 */
[----:B0-----:R-:W-:-:S05]  /*3790*/  IMAD.WIDE R2, R3, 0x4, R6 ;  /* 0x0000000403027825 */ /* 0x001fca00078e0206 */
[----:B------:R-:W-:Y:S01]  /*37a0*/  STG.E desc[UR6][R2.64], R23 ;  /* 0x0000001702007986 */ /* 0x000fe2000c101906 */
[----:B------:R-:W-:Y:S05]  /*37b0*/  EXIT ;  /* 0x000000000000794d */ /* 0x000fea0003800000 */
.L_x_38:
[----:B------:R-:W-:-:S00]  /*37c0*/  BRA `(.L_x_38) ;  /* 0xfffffffc00fc7947 */ /* 0x000fc0000383ffff */
[----:B------:R-:W-:-:S00]  /*37d0*/  NOP ;  /* 0x0000000000007918 */ /* 0x000fc00000000000 */
        /* <DEDUP_REMOVED lines=10> */
.L_x_39:


//--------------------- .nv.shared._Z19swa_backward_kernelPK13__nv_bfloat16S1_S1_S1_PKfPfS4_S4_iiii --------------------------
	.section	.nv.shared._Z19swa_backward_kernelPK13__nv_bfloat16S1_S1_S1_PKfPfS4_S4_iiii,"aw",@nobits
	.sectionflags	@""
	.align	16
	.zero		1024


//--------------------- .nv.shared.reserved.0     --------------------------
	.section	.nv.shared.reserved.0,"aw",@nobits
	.weak		__nv_reservedSMEM_offset_0_alias
	.size		__nv_reservedSMEM_offset_0_alias, 0, 64
	.other		__nv_reservedSMEM_offset_0_alias,@"STO_CUDA_RESERVED_SHARED STV_DEFAULT"
__nv_reservedSMEM_offset_0_alias:
	.zero		0
	.zero		64


//--------------------- .nv.constant0._Z19swa_backward_kernelPK13__nv_bfloat16S1_S1_S1_PKfPfS4_S4_iiii --------------------------
	.section	.nv.constant0._Z19swa_backward_kernelPK13__nv_bfloat16S1_S1_S1_PKfPfS4_S4_iiii,"a",@progbits
	.sectionflags	@""
	.align	4
.nv.constant0._Z19swa_backward_kernelPK13__nv_bfloat16S1_S1_S1_PKfPfS4_S4_iiii:
	.zero		976


//--------------------- SYMBOLS --------------------------

	.type		.nv.reservedSmem.offset0,@object
	.size		.nv.reservedSmem.offset0,0x4
	.type		.nv.reservedSmem.cap,@object
	.size		.nv.reservedSmem.cap,0x4
